//
// Generated by NVIDIA NVVM Compiler
//
// Compiler Build ID: CL-36424714
// Cuda compilation tools, release 13.0, V13.0.88
// Based on NVVM 20.0.0
//

.version 9.0
.target sm_100
.address_size 64

	// .globl	_Z15convolutionCudaPfS_S_S_iiii

.visible .entry _Z15convolutionCudaPfS_S_S_iiii(
	.param .u64 .ptr .align 1 _Z15convolutionCudaPfS_S_S_iiii_param_0,
	.param .u64 .ptr .align 1 _Z15convolutionCudaPfS_S_S_iiii_param_1,
	.param .u64 .ptr .align 1 _Z15convolutionCudaPfS_S_S_iiii_param_2,
	.param .u64 .ptr .align 1 _Z15convolutionCudaPfS_S_S_iiii_param_3,
	.param .u32 _Z15convolutionCudaPfS_S_S_iiii_param_4,
	.param .u32 _Z15convolutionCudaPfS_S_S_iiii_param_5,
	.param .u32 _Z15convolutionCudaPfS_S_S_iiii_param_6,
	.param .u32 _Z15convolutionCudaPfS_S_S_iiii_param_7
)
{
	.reg .pred 	%p<14>;
	.reg .b32 	%r<59>;
	.reg .b32 	%f<125>;
	.reg .b64 	%rd<32>;

	ld.param.u64 	%rd9, [_Z15convolutionCudaPfS_S_S_iiii_param_0];
	ld.param.u64 	%rd10, [_Z15convolutionCudaPfS_S_S_iiii_param_2];
	ld.param.u64 	%rd8, [_Z15convolutionCudaPfS_S_S_iiii_param_3];
	ld.param.u32 	%r29, [_Z15convolutionCudaPfS_S_S_iiii_param_4];
	ld.param.u32 	%r30, [_Z15convolutionCudaPfS_S_S_iiii_param_5];
	ld.param.u32 	%r31, [_Z15convolutionCudaPfS_S_S_iiii_param_6];
	cvta.to.global.u64 	%rd1, %rd9;
	cvta.to.global.u64 	%rd2, %rd10;
	mov.u32 	%r1, %tid.y;
	mov.u32 	%r2, %tid.x;
	mov.u32 	%r3, %ctaid.x;
	setp.lt.s32 	%p1, %r31, 1;
	mov.f32 	%f123, 0f00000000;
	@%p1 bra 	$L__BB0_19;
	setp.lt.s32 	%p2, %r30, 1;
	@%p2 bra 	$L__BB0_19;
	and.b32  	%r4, %r30, 15;
	and.b32  	%r5, %r30, 7;
	and.b32  	%r6, %r30, 2147483632;
	and.b32  	%r7, %r30, 3;
	neg.s32 	%r8, %r6;
	add.s64 	%rd3, %rd2, 32;
	add.s64 	%rd4, %rd1, 32;
	mul.lo.s32 	%r9, %r31, %r3;
	mov.f32 	%f123, 0f00000000;
	mov.b32 	%r51, 0;
$L__BB0_3:
	add.s32 	%r34, %r51, %r9;
	mul.lo.s32 	%r11, %r34, %r30;
	mad.lo.s32 	%r12, %r51, %r29, %r1;
	mov.b32 	%r52, 0;
$L__BB0_4:
	setp.lt.u32 	%p3, %r30, 16;
	add.s32 	%r36, %r11, %r52;
	mul.lo.s32 	%r14, %r36, %r30;
	add.s32 	%r37, %r12, %r52;
	mad.lo.s32 	%r15, %r37, %r29, %r2;
	mov.b32 	%r57, 0;
	@%p3 bra 	$L__BB0_7;
	mov.u32 	%r53, %r15;
	mov.u32 	%r54, %r14;
	mov.u32 	%r55, %r8;
$L__BB0_6:
	.pragma "nounroll";
	mul.wide.s32 	%rd11, %r54, 4;
	add.s64 	%rd12, %rd3, %rd11;
	mul.wide.s32 	%rd13, %r53, 4;
	add.s64 	%rd14, %rd4, %rd13;
	ld.global.f32 	%f22, [%rd12+-32];
	ld.global.f32 	%f23, [%rd14+-32];
	fma.rn.f32 	%f24, %f22, %f23, %f123;
	ld.global.f32 	%f25, [%rd12+-28];
	ld.global.f32 	%f26, [%rd14+-28];
	fma.rn.f32 	%f27, %f25, %f26, %f24;
	ld.global.f32 	%f28, [%rd12+-24];
	ld.global.f32 	%f29, [%rd14+-24];
	fma.rn.f32 	%f30, %f28, %f29, %f27;
	ld.global.f32 	%f31, [%rd12+-20];
	ld.global.f32 	%f32, [%rd14+-20];
	fma.rn.f32 	%f33, %f31, %f32, %f30;
	ld.global.f32 	%f34, [%rd12+-16];
	ld.global.f32 	%f35, [%rd14+-16];
	fma.rn.f32 	%f36, %f34, %f35, %f33;
	ld.global.f32 	%f37, [%rd12+-12];
	ld.global.f32 	%f38, [%rd14+-12];
	fma.rn.f32 	%f39, %f37, %f38, %f36;
	ld.global.f32 	%f40, [%rd12+-8];
	ld.global.f32 	%f41, [%rd14+-8];
	fma.rn.f32 	%f42, %f40, %f41, %f39;
	ld.global.f32 	%f43, [%rd12+-4];
	ld.global.f32 	%f44, [%rd14+-4];
	fma.rn.f32 	%f45, %f43, %f44, %f42;
	ld.global.f32 	%f46, [%rd12];
	ld.global.f32 	%f47, [%rd14];
	fma.rn.f32 	%f48, %f46, %f47, %f45;
	ld.global.f32 	%f49, [%rd12+4];
	ld.global.f32 	%f50, [%rd14+4];
	fma.rn.f32 	%f51, %f49, %f50, %f48;
	ld.global.f32 	%f52, [%rd12+8];
	ld.global.f32 	%f53, [%rd14+8];
	fma.rn.f32 	%f54, %f52, %f53, %f51;
	ld.global.f32 	%f55, [%rd12+12];
	ld.global.f32 	%f56, [%rd14+12];
	fma.rn.f32 	%f57, %f55, %f56, %f54;
	ld.global.f32 	%f58, [%rd12+16];
	ld.global.f32 	%f59, [%rd14+16];
	fma.rn.f32 	%f60, %f58, %f59, %f57;
	ld.global.f32 	%f61, [%rd12+20];
	ld.global.f32 	%f62, [%rd14+20];
	fma.rn.f32 	%f63, %f61, %f62, %f60;
	ld.global.f32 	%f64, [%rd12+24];
	ld.global.f32 	%f65, [%rd14+24];
	fma.rn.f32 	%f66, %f64, %f65, %f63;
	ld.global.f32 	%f67, [%rd12+28];
	ld.global.f32 	%f68, [%rd14+28];
	fma.rn.f32 	%f123, %f67, %f68, %f66;
	add.s32 	%r55, %r55, 16;
	add.s32 	%r54, %r54, 16;
	add.s32 	%r53, %r53, 16;
	setp.ne.s32 	%p4, %r55, 0;
	mov.u32 	%r57, %r6;
	@%p4 bra 	$L__BB0_6;
$L__BB0_7:
	setp.eq.s32 	%p5, %r4, 0;
	@%p5 bra 	$L__BB0_17;
	add.s32 	%r38, %r4, -1;
	setp.lt.u32 	%p6, %r38, 7;
	@%p6 bra 	$L__BB0_10;
	add.s32 	%r39, %r57, %r14;
	add.s32 	%r40, %r15, %r57;
	mul.wide.s32 	%rd15, %r39, 4;
	add.s64 	%rd16, %rd2, %rd15;
	ld.global.f32 	%f70, [%rd16];
	mul.wide.s32 	%rd17, %r40, 4;
	add.s64 	%rd18, %rd1, %rd17;
	ld.global.f32 	%f71, [%rd18];
	fma.rn.f32 	%f72, %f70, %f71, %f123;
	ld.global.f32 	%f73, [%rd16+4];
	ld.global.f32 	%f74, [%rd18+4];
	fma.rn.f32 	%f75, %f73, %f74, %f72;
	ld.global.f32 	%f76, [%rd16+8];
	ld.global.f32 	%f77, [%rd18+8];
	fma.rn.f32 	%f78, %f76, %f77, %f75;
	ld.global.f32 	%f79, [%rd16+12];
	ld.global.f32 	%f80, [%rd18+12];
	fma.rn.f32 	%f81, %f79, %f80, %f78;
	ld.global.f32 	%f82, [%rd16+16];
	ld.global.f32 	%f83, [%rd18+16];
	fma.rn.f32 	%f84, %f82, %f83, %f81;
	ld.global.f32 	%f85, [%rd16+20];
	ld.global.f32 	%f86, [%rd18+20];
	fma.rn.f32 	%f87, %f85, %f86, %f84;
	ld.global.f32 	%f88, [%rd16+24];
	ld.global.f32 	%f89, [%rd18+24];
	fma.rn.f32 	%f90, %f88, %f89, %f87;
	ld.global.f32 	%f91, [%rd16+28];
	ld.global.f32 	%f92, [%rd18+28];
	fma.rn.f32 	%f123, %f91, %f92, %f90;
	add.s32 	%r57, %r57, 8;
$L__BB0_10:
	setp.eq.s32 	%p7, %r5, 0;
	@%p7 bra 	$L__BB0_17;
	add.s32 	%r41, %r5, -1;
	setp.lt.u32 	%p8, %r41, 3;
	@%p8 bra 	$L__BB0_13;
	add.s32 	%r42, %r57, %r14;
	add.s32 	%r43, %r15, %r57;
	mul.wide.s32 	%rd19, %r42, 4;
	add.s64 	%rd20, %rd2, %rd19;
	ld.global.f32 	%f94, [%rd20];
	mul.wide.s32 	%rd21, %r43, 4;
	add.s64 	%rd22, %rd1, %rd21;
	ld.global.f32 	%f95, [%rd22];
	fma.rn.f32 	%f96, %f94, %f95, %f123;
	ld.global.f32 	%f97, [%rd20+4];
	ld.global.f32 	%f98, [%rd22+4];
	fma.rn.f32 	%f99, %f97, %f98, %f96;
	ld.global.f32 	%f100, [%rd20+8];
	ld.global.f32 	%f101, [%rd22+8];
	fma.rn.f32 	%f102, %f100, %f101, %f99;
	ld.global.f32 	%f103, [%rd20+12];
	ld.global.f32 	%f104, [%rd22+12];
	fma.rn.f32 	%f123, %f103, %f104, %f102;
	add.s32 	%r57, %r57, 4;
$L__BB0_13:
	setp.eq.s32 	%p9, %r7, 0;
	@%p9 bra 	$L__BB0_17;
	setp.eq.s32 	%p10, %r7, 1;
	add.s32 	%r44, %r57, %r14;
	add.s32 	%r45, %r15, %r57;
	mul.wide.s32 	%rd23, %r44, 4;
	add.s64 	%rd5, %rd2, %rd23;
	ld.global.f32 	%f105, [%rd5];
	mul.wide.s32 	%rd24, %r45, 4;
	add.s64 	%rd6, %rd1, %rd24;
	ld.global.f32 	%f106, [%rd6];
	fma.rn.f32 	%f123, %f105, %f106, %f123;
	@%p10 bra 	$L__BB0_17;
	setp.eq.s32 	%p11, %r7, 2;
	ld.global.f32 	%f107, [%rd5+4];
	ld.global.f32 	%f108, [%rd6+4];
	fma.rn.f32 	%f123, %f107, %f108, %f123;
	@%p11 bra 	$L__BB0_17;
	ld.global.f32 	%f109, [%rd5+8];
	ld.global.f32 	%f110, [%rd6+8];
	fma.rn.f32 	%f123, %f109, %f110, %f123;
$L__BB0_17:
	add.s32 	%r52, %r52, 1;
	setp.ne.s32 	%p12, %r52, %r30;
	@%p12 bra 	$L__BB0_4;
	add.s32 	%r51, %r51, 1;
	setp.ne.s32 	%p13, %r51, %r31;
	@%p13 bra 	$L__BB0_3;
$L__BB0_19:
	ld.param.u64 	%rd31, [_Z15convolutionCudaPfS_S_S_iiii_param_1];
	cvta.to.global.u64 	%rd25, %rd8;
	cvta.to.global.u64 	%rd26, %rd31;
	sub.s32 	%r46, %r29, %r30;
	mul.wide.u32 	%rd27, %r3, 4;
	add.s64 	%rd28, %rd25, %rd27;
	ld.global.f32 	%f111, [%rd28];
	add.f32 	%f112, %f123, %f111;
	mad.lo.s32 	%r47, %r3, %r46, %r3;
	add.s32 	%r48, %r47, %r1;
	mad.lo.s32 	%r49, %r48, %r46, %r48;
	add.s32 	%r50, %r49, %r2;
	mul.wide.s32 	%rd29, %r50, 4;
	add.s64 	%rd30, %rd26, %rd29;
	st.global.f32 	[%rd30], %f112;
	ret;

}
	// .globl	_Z14maxPoolingCudaPfS_iii
.visible .entry _Z14maxPoolingCudaPfS_iii(
	.param .u64 .ptr .align 1 _Z14maxPoolingCudaPfS_iii_param_0,
	.param .u64 .ptr .align 1 _Z14maxPoolingCudaPfS_iii_param_1,
	.param .u32 _Z14maxPoolingCudaPfS_iii_param_2,
	.param .u32 _Z14maxPoolingCudaPfS_iii_param_3,
	.param .u32 _Z14maxPoolingCudaPfS_iii_param_4
)
{
	.reg .pred 	%p<12>;
	.reg .b32 	%r<43>;
	.reg .b32 	%f<88>;
	.reg .b64 	%rd<16>;

	ld.param.u64 	%rd5, [_Z14maxPoolingCudaPfS_iii_param_0];
	ld.param.u64 	%rd4, [_Z14maxPoolingCudaPfS_iii_param_1];
	ld.param.u32 	%r25, [_Z14maxPoolingCudaPfS_iii_param_2];
	ld.param.u32 	%r26, [_Z14maxPoolingCudaPfS_iii_param_4];
	cvta.to.global.u64 	%rd1, %rd5;
	mov.u32 	%r1, %tid.y;
	mov.u32 	%r2, %tid.x;
	mov.u32 	%r3, %ctaid.x;
	setp.lt.s32 	%p1, %r26, 1;
	mov.f32 	%f86, 0fFF7FFFFF;
	@%p1 bra 	$L__BB1_16;
	mul.lo.s32 	%r4, %r26, %r2;
	mul.lo.s32 	%r28, %r25, %r3;
	mad.lo.s32 	%r5, %r26, %r1, %r28;
	and.b32  	%r6, %r26, 15;
	add.s32 	%r7, %r6, -1;
	and.b32  	%r8, %r26, 7;
	add.s32 	%r9, %r8, -1;
	and.b32  	%r10, %r26, 2147483632;
	and.b32  	%r11, %r26, 3;
	neg.s32 	%r12, %r10;
	add.s64 	%rd2, %rd1, 32;
	mov.f32 	%f86, 0fFF7FFFFF;
	mov.b32 	%r37, 0;
$L__BB1_2:
	setp.lt.u32 	%p2, %r26, 16;
	add.s32 	%r30, %r5, %r37;
	mad.lo.s32 	%r14, %r30, %r25, %r4;
	mov.b32 	%r41, 0;
	@%p2 bra 	$L__BB1_5;
	mov.u32 	%r38, %r14;
	mov.u32 	%r39, %r12;
$L__BB1_4:
	.pragma "nounroll";
	mul.wide.s32 	%rd6, %r38, 4;
	add.s64 	%rd7, %rd2, %rd6;
	ld.global.f32 	%f20, [%rd7+-32];
	max.f32 	%f21, %f86, %f20;
	ld.global.f32 	%f22, [%rd7+-28];
	max.f32 	%f23, %f21, %f22;
	ld.global.f32 	%f24, [%rd7+-24];
	max.f32 	%f25, %f23, %f24;
	ld.global.f32 	%f26, [%rd7+-20];
	max.f32 	%f27, %f25, %f26;
	ld.global.f32 	%f28, [%rd7+-16];
	max.f32 	%f29, %f27, %f28;
	ld.global.f32 	%f30, [%rd7+-12];
	max.f32 	%f31, %f29, %f30;
	ld.global.f32 	%f32, [%rd7+-8];
	max.f32 	%f33, %f31, %f32;
	ld.global.f32 	%f34, [%rd7+-4];
	max.f32 	%f35, %f33, %f34;
	ld.global.f32 	%f36, [%rd7];
	max.f32 	%f37, %f35, %f36;
	ld.global.f32 	%f38, [%rd7+4];
	max.f32 	%f39, %f37, %f38;
	ld.global.f32 	%f40, [%rd7+8];
	max.f32 	%f41, %f39, %f40;
	ld.global.f32 	%f42, [%rd7+12];
	max.f32 	%f43, %f41, %f42;
	ld.global.f32 	%f44, [%rd7+16];
	max.f32 	%f45, %f43, %f44;
	ld.global.f32 	%f46, [%rd7+20];
	max.f32 	%f47, %f45, %f46;
	ld.global.f32 	%f48, [%rd7+24];
	max.f32 	%f49, %f47, %f48;
	ld.global.f32 	%f50, [%rd7+28];
	max.f32 	%f86, %f49, %f50;
	add.s32 	%r39, %r39, 16;
	add.s32 	%r38, %r38, 16;
	setp.ne.s32 	%p3, %r39, 0;
	mov.u32 	%r41, %r10;
	@%p3 bra 	$L__BB1_4;
$L__BB1_5:
	setp.eq.s32 	%p4, %r6, 0;
	@%p4 bra 	$L__BB1_15;
	setp.lt.u32 	%p5, %r7, 7;
	@%p5 bra 	$L__BB1_8;
	add.s32 	%r31, %r14, %r41;
	mul.wide.s32 	%rd8, %r31, 4;
	add.s64 	%rd9, %rd1, %rd8;
	ld.global.f32 	%f52, [%rd9];
	max.f32 	%f53, %f86, %f52;
	ld.global.f32 	%f54, [%rd9+4];
	max.f32 	%f55, %f53, %f54;
	ld.global.f32 	%f56, [%rd9+8];
	max.f32 	%f57, %f55, %f56;
	ld.global.f32 	%f58, [%rd9+12];
	max.f32 	%f59, %f57, %f58;
	ld.global.f32 	%f60, [%rd9+16];
	max.f32 	%f61, %f59, %f60;
	ld.global.f32 	%f62, [%rd9+20];
	max.f32 	%f63, %f61, %f62;
	ld.global.f32 	%f64, [%rd9+24];
	max.f32 	%f65, %f63, %f64;
	ld.global.f32 	%f66, [%rd9+28];
	max.f32 	%f86, %f65, %f66;
	add.s32 	%r41, %r41, 8;
$L__BB1_8:
	setp.eq.s32 	%p6, %r8, 0;
	@%p6 bra 	$L__BB1_15;
	setp.lt.u32 	%p7, %r9, 3;
	@%p7 bra 	$L__BB1_11;
	add.s32 	%r32, %r14, %r41;
	mul.wide.s32 	%rd10, %r32, 4;
	add.s64 	%rd11, %rd1, %rd10;
	ld.global.f32 	%f68, [%rd11];
	max.f32 	%f69, %f86, %f68;
	ld.global.f32 	%f70, [%rd11+4];
	max.f32 	%f71, %f69, %f70;
	ld.global.f32 	%f72, [%rd11+8];
	max.f32 	%f73, %f71, %f72;
	ld.global.f32 	%f74, [%rd11+12];
	max.f32 	%f86, %f73, %f74;
	add.s32 	%r41, %r41, 4;
$L__BB1_11:
	setp.eq.s32 	%p8, %r11, 0;
	@%p8 bra 	$L__BB1_15;
	setp.eq.s32 	%p9, %r11, 1;
	add.s32 	%r33, %r14, %r41;
	mul.wide.s32 	%rd12, %r33, 4;
	add.s64 	%rd3, %rd1, %rd12;
	ld.global.f32 	%f75, [%rd3];
	max.f32 	%f86, %f86, %f75;
	@%p9 bra 	$L__BB1_15;
	setp.eq.s32 	%p10, %r11, 2;
	ld.global.f32 	%f76, [%rd3+4];
	max.f32 	%f86, %f86, %f76;
	@%p10 bra 	$L__BB1_15;
	ld.global.f32 	%f77, [%rd3+8];
	max.f32 	%f86, %f86, %f77;
$L__BB1_15:
	add.s32 	%r37, %r37, 1;
	setp.ne.s32 	%p11, %r37, %r26;
	@%p11 bra 	$L__BB1_2;
$L__BB1_16:
	div.s32 	%r34, %r25, %r26;
	cvta.to.global.u64 	%rd13, %rd4;
	mad.lo.s32 	%r35, %r34, %r3, %r1;
	mad.lo.s32 	%r36, %r35, %r34, %r2;
	mul.wide.s32 	%rd14, %r36, 4;
	add.s64 	%rd15, %rd13, %rd14;
	st.global.f32 	[%rd15], %f86;
	ret;

}
	// .globl	_Z8reluCudaPfi
.visible .entry _Z8reluCudaPfi(
	.param .u64 .ptr .align 1 _Z8reluCudaPfi_param_0,
	.param .u32 _Z8reluCudaPfi_param_1
)
{
	.reg .b32 	%r<2>;
	.reg .b32 	%f<3>;
	.reg .b64 	%rd<5>;

	ld.param.u64 	%rd1, [_Z8reluCudaPfi_param_0];
	cvta.to.global.u64 	%rd2, %rd1;
	mov.u32 	%r1, %tid.x;
	mul.wide.u32 	%rd3, %r1, 4;
	add.s64 	%rd4, %rd2, %rd3;
	ld.global.f32 	%f1, [%rd4];
	max.f32 	%f2, %f1, 0f00000000;
	st.global.f32 	[%rd4], %f2;
	ret;

}
	// .globl	_Z8tanhCudaPfi
.visible .entry _Z8tanhCudaPfi(
	.param .u64 .ptr .align 1 _Z8tanhCudaPfi_param_0,
	.param .u32 _Z8tanhCudaPfi_param_1
)
{
	.reg .pred 	%p<3>;
	.reg .b32 	%r<2>;
	.reg .b32 	%f<17>;
	.reg .b64 	%rd<5>;

	ld.param.u64 	%rd1, [_Z8tanhCudaPfi_param_0];
	cvta.to.global.u64 	%rd2, %rd1;
	mov.u32 	%r1, %tid.x;
	mul.wide.u32 	%rd3, %r1, 4;
	add.s64 	%rd4, %rd2, %rd3;
	ld.global.f32 	%f1, [%rd4];
	abs.f32 	%f2, %f1;
	mul.f32 	%f3, %f2, 0f4038AA3B;
	ex2.approx.ftz.f32 	%f4, %f3;
	add.f32 	%f5, %f4, 0f3F800000;
	rcp.approx.ftz.f32 	%f6, %f5;
	fma.rn.f32 	%f7, %f6, 0fC0000000, 0f3F800000;
	setp.ge.f32 	%p1, %f2, 0f41102CB4;
	selp.f32 	%f8, 0f3F800000, %f7, %p1;
	copysign.f32 	%f9, %f1, %f8;
	mul.f32 	%f10, %f1, %f1;
	fma.rn.f32 	%f11, %f10, 0f3C80F082, 0fBD563CAE;
	fma.rn.f32 	%f12, %f11, %f10, 0f3E085941;
	fma.rn.f32 	%f13, %f12, %f10, 0fBEAAA9ED;
	fma.rn.f32 	%f14, %f13, %f10, 0f00000000;
	fma.rn.f32 	%f15, %f14, %f1, %f1;
	setp.ge.f32 	%p2, %f2, 0f3F19999A;
	selp.f32 	%f16, %f9, %f15, %p2;
	st.global.f32 	[%rd4], %f16;
	ret;

}


// ===== COMPILED SASS (sm_100) =====

	.target	sm_100

	.elftype	@"ET_EXEC"


//--------------------- .note.nv.tkinfo           --------------------------
	.section	.note.nv.tkinfo,"",@"SHT_NOTE"
	.sectionflags	@"SHF_NOTE_NV_TKINFO"
	.tkinfo
        /*0018*/ 	.word	0x00000002
        /*0030*/ 	.string	""
        /*0030*/ 	.string	"ptxas"
        /*0030*/ 	.string	"Cuda compilation tools, release 13.0, V13.0.88"
        /*0030*/ 	.string	"Build cuda_13.0.r13.0/compiler.36424714_0"
        /*0030*/ 	.string	"-arch sm_100 -m 64 "



//--------------------- .note.nv.cuinfo           --------------------------
	.section	.note.nv.cuinfo,"",@"SHT_NOTE"
	.sectionflags	@"SHF_NOTE_NV_CUINFO"
        /*0018*/ 	.short	0x0002
        /*001a*/ 	.short	0x0064
        /*001c*/ 	.short	0x0082
	.zero		2


//--------------------- .nv.info                  --------------------------
	.section	.nv.info,"",@"SHT_CUDA_INFO"
	.align	4


	//----- nvinfo : EIATTR_REGCOUNT
	.align		4
        /*0000*/ 	.byte	0x04, 0x2f
        /*0002*/ 	.short	(.L_1 - .L_0)
	.align		4
.L_0:
        /*0004*/ 	.word	index@(_Z15convolutionCudaPfS_S_S_iiii)
        /*0008*/ 	.word	0x00000020


	//----- nvinfo : EIATTR_FRAME_SIZE
	.align		4
.L_1:
        /*000c*/ 	.byte	0x04, 0x11
        /*000e*/ 	.short	(.L_3 - .L_2)
	.align		4
.L_2:
        /*0010*/ 	.word	index@(_Z15convolutionCudaPfS_S_S_iiii)
        /*0014*/ 	.word	0x00000000


	//----- nvinfo : EIATTR_REGCOUNT
	.align		4
.L_3:
        /*0018*/ 	.byte	0x04, 0x2f
        /*001a*/ 	.short	(.L_5 - .L_4)
	.align		4
.L_4:
        /*001c*/ 	.word	index@(_Z14maxPoolingCudaPfS_iii)
        /*0020*/ 	.word	0x0000001d


	//----- nvinfo : EIATTR_FRAME_SIZE
	.align		4
.L_5:
        /*0024*/ 	.byte	0x04, 0x11
        /*0026*/ 	.short	(.L_7 - .L_6)
	.align		4
.L_6:
        /*0028*/ 	.word	index@(_Z14maxPoolingCudaPfS_iii)
        /*002c*/ 	.word	0x00000000


	//----- nvinfo : EIATTR_REGCOUNT
	.align		4
.L_7:
        /*0030*/ 	.byte	0x04, 0x2f
        /*0032*/ 	.short	(.L_9 - .L_8)
	.align		4
.L_8:
        /*0034*/ 	.word	index@(_Z8reluCudaPfi)
        /*0038*/ 	.word	0x00000008


	//----- nvinfo : EIATTR_FRAME_SIZE
	.align		4
.L_9:
        /*003c*/ 	.byte	0x04, 0x11
        /*003e*/ 	.short	(.L_11 - .L_10)
	.align		4
.L_10:
        /*0040*/ 	.word	index@(_Z8reluCudaPfi)
        /*0044*/ 	.word	0x00000000


	//----- nvinfo : EIATTR_REGCOUNT
	.align		4
.L_11:
        /*0048*/ 	.byte	0x04, 0x2f
        /*004a*/ 	.short	(.L_13 - .L_12)
	.align		4
.L_12:
        /*004c*/ 	.word	index@(_Z8tanhCudaPfi)
        /*0050*/ 	.word	0x0000000c


	//----- nvinfo : EIATTR_FRAME_SIZE
	.align		4
.L_13:
        /*0054*/ 	.byte	0x04, 0x11
        /*0056*/ 	.short	(.L_15 - .L_14)
	.align		4
.L_14:
        /*0058*/ 	.word	index@(_Z8tanhCudaPfi)
        /*005c*/ 	.word	0x00000000


	//----- nvinfo : EIATTR_MIN_STACK_SIZE
	.align		4
.L_15:
        /*0060*/ 	.byte	0x04, 0x12
        /*0062*/ 	.short	(.L_17 - .L_16)
	.align		4
.L_16:
        /*0064*/ 	.word	index@(_Z8tanhCudaPfi)
        /*0068*/ 	.word	0x00000000


	//----- nvinfo : EIATTR_MIN_STACK_SIZE
	.align		4
.L_17:
        /*006c*/ 	.byte	0x04, 0x12
        /*006e*/ 	.short	(.L_19 - .L_18)
	.align		4
.L_18:
        /*0070*/ 	.word	index@(_Z8reluCudaPfi)
        /*0074*/ 	.word	0x00000000


	//----- nvinfo : EIATTR_MIN_STACK_SIZE
	.align		4
.L_19:
        /*0078*/ 	.byte	0x04, 0x12
        /*007a*/ 	.short	(.L_21 - .L_20)
	.align		4
.L_20:
        /*007c*/ 	.word	index@(_Z14maxPoolingCudaPfS_iii)
        /*0080*/ 	.word	0x00000000


	//----- nvinfo : EIATTR_MIN_STACK_SIZE
	.align		4
.L_21:
        /*0084*/ 	.byte	0x04, 0x12
        /*0086*/ 	.short	(.L_23 - .L_22)
	.align		4
.L_22:
        /*0088*/ 	.word	index@(_Z15convolutionCudaPfS_S_S_iiii)
        /*008c*/ 	.word	0x00000000
.L_23:


//--------------------- .nv.compat                --------------------------
	.section	.nv.compat,"",@"SHT_CUDA_COMPAT_INFO"
	.align	4
        /*0000*/ 	.byte	0x02, 0x09, 0x00, 0x00, 0x02, 0x02, 0x01, 0x00, 0x02, 0x05, 0x05, 0x00, 0x03, 0x07, 0x01, 0x01
        /*0010*/ 	.byte	0x02, 0x03, 0x00, 0x00, 0x02, 0x06, 0x01, 0x00, 0x04, 0x0b, 0x08, 0x00, 0x01, 0x00, 0x00, 0x00
        /*0020*/ 	.byte	0x00, 0x00, 0x00, 0x00


//--------------------- .nv.info._Z8tanhCudaPfi   --------------------------
	.section	.nv.info._Z8tanhCudaPfi,"",@"SHT_CUDA_INFO"
	.sectionflags	@""
	.align	4


	//----- nvinfo : EIATTR_CUDA_API_VERSION
	.align		4
        /*0000*/ 	.byte	0x04, 0x37
        /*0002*/ 	.short	(.L_25 - .L_24)
.L_24:
        /*0004*/ 	.word	0x00000082


	//----- nvinfo : EIATTR_KPARAM_INFO
	.align		4
.L_25:
        /*0008*/ 	.byte	0x04, 0x17
        /*000a*/ 	.short	(.L_27 - .L_26)
.L_26:
        /*000c*/ 	.word	0x00000000
        /*0010*/ 	.short	0x0001
        /*0012*/ 	.short	0x0008
        /*0014*/ 	.byte	0x00, 0xf0, 0x11, 0x00


	//----- nvinfo : EIATTR_KPARAM_INFO
	.align		4
.L_27:
        /*0018*/ 	.byte	0x04, 0x17
        /*001a*/ 	.short	(.L_29 - .L_28)
.L_28:
        /*001c*/ 	.word	0x00000000
        /*0020*/ 	.short	0x0000
        /*0022*/ 	.short	0x0000
        /*0024*/ 	.byte	0x00, 0xf5, 0x21, 0x00


	//----- nvinfo : EIATTR_SPARSE_MMA_MASK
	.align		4
.L_29:
        /*0028*/ 	.byte	0x03, 0x50
        /*002a*/ 	.short	0x0000


	//----- nvinfo : EIATTR_MAXREG_COUNT
	.align		4
        /*002c*/ 	.byte	0x03, 0x1b
        /*002e*/ 	.short	0x00ff


	//----- nvinfo : EIATTR_MERCURY_ISA_VERSION
	.align		4
        /*0030*/ 	.byte	0x03, 0x5f
        /*0032*/ 	.short	0x0101


	//----- nvinfo : EIATTR_VRC_CTA_INIT_COUNT
	.align		4
        /*0034*/ 	.byte	0x02, 0x4a
	.zero		1
	.zero		1


	//----- nvinfo : EIATTR_EXIT_INSTR_OFFSETS
	.align		4
        /*0038*/ 	.byte	0x04, 0x1c
        /*003a*/ 	.short	(.L_31 - .L_30)


	//   ....[0]....
.L_30:
        /*003c*/ 	.word	0x00000180


	//----- nvinfo : EIATTR_CBANK_PARAM_SIZE
	.align		4
.L_31:
        /*0040*/ 	.byte	0x03, 0x19
        /*0042*/ 	.short	0x000c


	//----- nvinfo : EIATTR_PARAM_CBANK
	.align		4
        /*0044*/ 	.byte	0x04, 0x0a
        /*0046*/ 	.short	(.L_33 - .L_32)
	.align		4
.L_32:
        /*0048*/ 	.word	index@(.nv.constant0._Z8tanhCudaPfi)
        /*004c*/ 	.short	0x0380
        /*004e*/ 	.short	0x000c


	//----- nvinfo : EIATTR_SW_WAR
	.align		4
.L_33:
        /*0050*/ 	.byte	0x04, 0x36
        /*0052*/ 	.short	(.L_35 - .L_34)
.L_34:
        /*0054*/ 	.word	0x00000008
.L_35:


//--------------------- .nv.info._Z8reluCudaPfi   --------------------------
	.section	.nv.info._Z8reluCudaPfi,"",@"SHT_CUDA_INFO"
	.sectionflags	@""
	.align	4


	//----- nvinfo : EIATTR_CUDA_API_VERSION
	.align		4
        /*0000*/ 	.byte	0x04, 0x37
        /*0002*/ 	.short	(.L_37 - .L_36)
.L_36:
        /*0004*/ 	.word	0x00000082


	//----- nvinfo : EIATTR_KPARAM_INFO
	.align		4
.L_37:
        /*0008*/ 	.byte	0x04, 0x17
        /*000a*/ 	.short	(.L_39 - .L_38)
.L_38:
        /*000c*/ 	.word	0x00000000
        /*0010*/ 	.short	0x0001
        /*0012*/ 	.short	0x0008
        /*0014*/ 	.byte	0x00, 0xf0, 0x11, 0x00


	//----- nvinfo : EIATTR_KPARAM_INFO
	.align		4
.L_39:
        /*0018*/ 	.byte	0x04, 0x17
        /*001a*/ 	.short	(.L_41 - .L_40)
.L_40:
        /*001c*/ 	.word	0x00000000
        /*0020*/ 	.short	0x0000
        /*0022*/ 	.short	0x0000
        /*0024*/ 	.byte	0x00, 0xf5, 0x21, 0x00


	//----- nvinfo : EIATTR_SPARSE_MMA_MASK
	.align		4
.L_41:
        /*0028*/ 	.byte	0x03, 0x50
        /*002a*/ 	.short	0x0000


	//----- nvinfo : EIATTR_MAXREG_COUNT
	.align		4
        /*002c*/ 	.byte	0x03, 0x1b
        /*002e*/ 	.short	0x00ff


	//----- nvinfo : EIATTR_MERCURY_ISA_VERSION
	.align		4
        /*0030*/ 	.byte	0x03, 0x5f
        /*0032*/ 	.short	0x0101


	//----- nvinfo : EIATTR_VRC_CTA_INIT_COUNT
	.align		4
        /*0034*/ 	.byte	0x02, 0x4a
	.zero		1
	.zero		1


	//----- nvinfo : EIATTR_EXIT_INSTR_OFFSETS
	.align		4
        /*0038*/ 	.byte	0x04, 0x1c
        /*003a*/ 	.short	(.L_43 - .L_42)


	//   ....[0]....
.L_42:
        /*003c*/ 	.word	0x00000080


	//----- nvinfo : EIATTR_CBANK_PARAM_SIZE
	.align		4
.L_43:
        /*0040*/ 	.byte	0x03, 0x19
        /*0042*/ 	.short	0x000c


	//----- nvinfo : EIATTR_PARAM_CBANK
	.align		4
        /*0044*/ 	.byte	0x04, 0x0a
        /*0046*/ 	.short	(.L_45 - .L_44)
	.align		4
.L_44:
        /*0048*/ 	.word	index@(.nv.constant0._Z8reluCudaPfi)
        /*004c*/ 	.short	0x0380
        /*004e*/ 	.short	0x000c


	//----- nvinfo : EIATTR_SW_WAR
	.align		4
.L_45:
        /*0050*/ 	.byte	0x04, 0x36
        /*0052*/ 	.short	(.L_47 - .L_46)
.L_46:
        /*0054*/ 	.word	0x00000008
.L_47:


//--------------------- .nv.info._Z14maxPoolingCudaPfS_iii --------------------------
	.section	.nv.info._Z14maxPoolingCudaPfS_iii,"",@"SHT_CUDA_INFO"
	.sectionflags	@""
	.align	4


	//----- nvinfo : EIATTR_CUDA_API_VERSION
	.align		4
        /*0000*/ 	.byte	0x04, 0x37
        /*0002*/ 	.short	(.L_49 - .L_48)
.L_48:
        /*0004*/ 	.word	0x00000082


	//----- nvinfo : EIATTR_KPARAM_INFO
	.align		4
.L_49:
        /*0008*/ 	.byte	0x04, 0x17
        /*000a*/ 	.short	(.L_51 - .L_50)
.L_50:
        /*000c*/ 	.word	0x00000000
        /*0010*/ 	.short	0x0004
        /*0012*/ 	.short	0x0018
        /*0014*/ 	.byte	0x00, 0xf0, 0x11, 0x00


	//----- nvinfo : EIATTR_KPARAM_INFO
	.align		4
.L_51:
        /*0018*/ 	.byte	0x04, 0x17
        /*001a*/ 	.short	(.L_53 - .L_52)
.L_52:
        /*001c*/ 	.word	0x00000000
        /*0020*/ 	.short	0x0003
        /*0022*/ 	.short	0x0014
        /*0024*/ 	.byte	0x00, 0xf0, 0x11, 0x00


	//----- nvinfo : EIATTR_KPARAM_INFO
	.align		4
.L_53:
        /*0028*/ 	.byte	0x04, 0x17
        /*002a*/ 	.short	(.L_55 - .L_54)
.L_54:
        /*002c*/ 	.word	0x00000000
        /*0030*/ 	.short	0x0002
        /*0032*/ 	.short	0x0010
        /*0034*/ 	.byte	0x00, 0xf0, 0x11, 0x00


	//----- nvinfo : EIATTR_KPARAM_INFO
	.align		4
.L_55:
        /*0038*/ 	.byte	0x04, 0x17
        /*003a*/ 	.short	(.L_57 - .L_56)
.L_56:
        /*003c*/ 	.word	0x00000000
        /*0040*/ 	.short	0x0001
        /*0042*/ 	.short	0x0008
        /*0044*/ 	.byte	0x00, 0xf5, 0x21, 0x00


	//----- nvinfo : EIATTR_KPARAM_INFO
	.align		4
.L_57:
        /*0048*/ 	.byte	0x04, 0x17
        /*004a*/ 	.short	(.L_59 - .L_58)
.L_58:
        /*004c*/ 	.word	0x00000000
        /*0050*/ 	.short	0x0000
        /*0052*/ 	.short	0x0000
        /*0054*/ 	.byte	0x00, 0xf5, 0x21, 0x00


	//----- nvinfo : EIATTR_SPARSE_MMA_MASK
	.align		4
.L_59:
        /*0058*/ 	.byte	0x03, 0x50
        /*005a*/ 	.short	0x0000


	//----- nvinfo : EIATTR_MAXREG_COUNT
	.align		4
        /*005c*/ 	.byte	0x03, 0x1b
        /*005e*/ 	.short	0x00ff


	//----- nvinfo : EIATTR_MERCURY_ISA_VERSION
	.align		4
        /*0060*/ 	.byte	0x03, 0x5f
        /*0062*/ 	.short	0x0101


	//----- nvinfo : EIATTR_VRC_CTA_INIT_COUNT
	.align		4
        /*0064*/ 	.byte	0x02, 0x4a
	.zero		1
	.zero		1


	//----- nvinfo : EIATTR_EXIT_INSTR_OFFSETS
	.align		4
        /*0068*/ 	.byte	0x04, 0x1c
        /*006a*/ 	.short	(.L_61 - .L_60)


	//   ....[0]....
.L_60:
        /*006c*/ 	.word	0x00000930


	//----- nvinfo : EIATTR_CBANK_PARAM_SIZE
	.align		4
.L_61:
        /*0070*/ 	.byte	0x03, 0x19
        /*0072*/ 	.short	0x001c


	//----- nvinfo : EIATTR_PARAM_CBANK
	.align		4
        /*0074*/ 	.byte	0x04, 0x0a
        /*0076*/ 	.short	(.L_63 - .L_62)
	.align		4
.L_62:
        /*0078*/ 	.word	index@(.nv.constant0._Z14maxPoolingCudaPfS_iii)
        /*007c*/ 	.short	0x0380
        /*007e*/ 	.short	0x001c


	//----- nvinfo : EIATTR_SW_WAR
	.align		4
.L_63:
        /*0080*/ 	.byte	0x04, 0x36
        /*0082*/ 	.short	(.L_65 - .L_64)
.L_64:
        /*0084*/ 	.word	0x00000008
.L_65:


//--------------------- .nv.info._Z15convolutionCudaPfS_S_S_iiii --------------------------
	.section	.nv.info._Z15convolutionCudaPfS_S_S_iiii,"",@"SHT_CUDA_INFO"
	.sectionflags	@""
	.align	4


	//----- nvinfo : EIATTR_CUDA_API_VERSION
	.align		4
        /*0000*/ 	.byte	0x04, 0x37
        /*0002*/ 	.short	(.L_67 - .L_66)
.L_66:
        /*0004*/ 	.word	0x00000082


	//----- nvinfo : EIATTR_KPARAM_INFO
	.align		4
.L_67:
        /*0008*/ 	.byte	0x04, 0x17
        /*000a*/ 	.short	(.L_69 - .L_68)
.L_68:
        /*000c*/ 	.word	0x00000000
        /*0010*/ 	.short	0x0007
        /*0012*/ 	.short	0x002c
        /*0014*/ 	.byte	0x00, 0xf0, 0x11, 0x00


	//----- nvinfo : EIATTR_KPARAM_INFO
	.align		4
.L_69:
        /*0018*/ 	.byte	0x04, 0x17
        /*001a*/ 	.short	(.L_71 - .L_70)
.L_70:
        /*001c*/ 	.word	0x00000000
        /*0020*/ 	.short	0x0006
        /*0022*/ 	.short	0x0028
        /*0024*/ 	.byte	0x00, 0xf0, 0x11, 0x00


	//----- nvinfo : EIATTR_KPARAM_INFO
	.align		4
.L_71:
        /*0028*/ 	.byte	0x04, 0x17
        /*002a*/ 	.short	(.L_73 - .L_72)
.L_72:
        /*002c*/ 	.word	0x00000000
        /*0030*/ 	.short	0x0005
        /*0032*/ 	.short	0x0024
        /*0034*/ 	.byte	0x00, 0xf0, 0x11, 0x00


	//----- nvinfo : EIATTR_KPARAM_INFO
	.align		4
.L_73:
        /*0038*/ 	.byte	0x04, 0x17
        /*003a*/ 	.short	(.L_75 - .L_74)
.L_74:
        /*003c*/ 	.word	0x00000000
        /*0040*/ 	.short	0x0004
        /*0042*/ 	.short	0x0020
        /*0044*/ 	.byte	0x00, 0xf0, 0x11, 0x00


	//----- nvinfo : EIATTR_KPARAM_INFO
	.align		4
.L_75:
        /*0048*/ 	.byte	0x04, 0x17
        /*004a*/ 	.short	(.L_77 - .L_76)
.L_76:
        /*004c*/ 	.word	0x00000000
        /*0050*/ 	.short	0x0003
        /*0052*/ 	.short	0x0018
        /*0054*/ 	.byte	0x00, 0xf5, 0x21, 0x00


	//----- nvinfo : EIATTR_KPARAM_INFO
	.align		4
.L_77:
        /*0058*/ 	.byte	0x04, 0x17
        /*005a*/ 	.short	(.L_79 - .L_78)
.L_78:
        /*005c*/ 	.word	0x00000000
        /*0060*/ 	.short	0x0002
        /*0062*/ 	.short	0x0010
        /*0064*/ 	.byte	0x00, 0xf5, 0x21, 0x00


	//----- nvinfo : EIATTR_KPARAM_INFO
	.align		4
.L_79:
        /*0068*/ 	.byte	0x04, 0x17
        /*006a*/ 	.short	(.L_81 - .L_80)
.L_80:
        /*006c*/ 	.word	0x00000000
        /*0070*/ 	.short	0x0001
        /*0072*/ 	.short	0x0008
        /*0074*/ 	.byte	0x00, 0xf5, 0x21, 0x00


	//----- nvinfo : EIATTR_KPARAM_INFO
	.align		4
.L_81:
        /*0078*/ 	.byte	0x04, 0x17
        /*007a*/ 	.short	(.L_83 - .L_82)
.L_82:
        /*007c*/ 	.word	0x00000000
        /*0080*/ 	.short	0x0000
        /*0082*/ 	.short	0x0000
        /*0084*/ 	.byte	0x00, 0xf5, 0x21, 0x00


	//----- nvinfo : EIATTR_SPARSE_MMA_MASK
	.align		4
.L_83:
        /*0088*/ 	.byte	0x03, 0x50
        /*008a*/ 	.short	0x0000


	//----- nvinfo : EIATTR_MAXREG_COUNT
	.align		4
        /*008c*/ 	.byte	0x03, 0x1b
        /*008e*/ 	.short	0x00ff


	//----- nvinfo : EIATTR_MERCURY_ISA_VERSION
	.align		4
        /*0090*/ 	.byte	0x03, 0x5f
        /*0092*/ 	.short	0x0101


	//----- nvinfo : EIATTR_VRC_CTA_INIT_COUNT
	.align		4
        /*0094*/ 	.byte	0x02, 0x4a
	.zero		1
	.zero		1


	//----- nvinfo : EIATTR_EXIT_INSTR_OFFSETS
	.align		4
        /*0098*/ 	.byte	0x04, 0x1c
        /*009a*/ 	.short	(.L_85 - .L_84)


	//   ....[0]....
.L_84:
        /*009c*/ 	.word	0x00000c70


	//----- nvinfo : EIATTR_CBANK_PARAM_SIZE
	.align		4
.L_85:
        /*00a0*/ 	.byte	0x03, 0x19
        /*00a2*/ 	.short	0x0030


	//----- nvinfo : EIATTR_PARAM_CBANK
	.align		4
        /*00a4*/ 	.byte	0x04, 0x0a
        /*00a6*/ 	.short	(.L_87 - .L_86)
	.align		4
.L_86:
        /*00a8*/ 	.word	index@(.nv.constant0._Z15convolutionCudaPfS_S_S_iiii)
        /*00ac*/ 	.short	0x0380
        /*00ae*/ 	.short	0x0030


	//----- nvinfo : EIATTR_SW_WAR
	.align		4
.L_87:
        /*00b0*/ 	.byte	0x04, 0x36
        /*00b2*/ 	.short	(.L_89 - .L_88)
.L_88:
        /*00b4*/ 	.word	0x00000008
.L_89:


//--------------------- .nv.callgraph             --------------------------
	.section	.nv.callgraph,"",@"SHT_CUDA_CALLGRAPH"
	.align	4
	.sectionentsize	8
	.align		4
        /*0000*/ 	.word	0x00000000
	.align		4
        /*0004*/ 	.word	0xffffffff
	.align		4
        /*0008*/ 	.word	0x00000000
	.align		4
        /*000c*/ 	.word	0xfffffffe
	.align		4
        /*0010*/ 	.word	0x00000000
	.align		4
        /*0014*/ 	.word	0xfffffffd
	.align		4
        /*0018*/ 	.word	0x00000000
	.align		4
        /*001c*/ 	.word	0xfffffffc


//--------------------- .text._Z8tanhCudaPfi      --------------------------
	.section	.text._Z8tanhCudaPfi,"ax",@progbits
	.align	128
        .global         _Z8tanhCudaPfi
        .type           _Z8tanhCudaPfi,@function
        .size           _Z8tanhCudaPfi,(.L_x_19 - _Z8tanhCudaPfi)
        .other          _Z8tanhCudaPfi,@"STO_CUDA_ENTRY STV_DEFAULT"
_Z8tanhCudaPfi:
.text._Z8tanhCudaPfi:
[----:B------:R-:W-:Y:S01]  /*0000*/  LDC R1, c[0x0][0x37c] ;  /* 0x0000df00ff017b82 */ /* 0x000fe20000000800 */
[----:B------:R-:W0:Y:S07]  /*0010*/  S2R R5, SR_TID.X ;  /* 0x0000000000057919 */ /* 0x000e2e0000002100 */
[----:B------:R-:W0:Y:S01]  /*0020*/  LDC.64 R2, c[0x0][0x380] ;  /* 0x0000e000ff027b82 */ /* 0x000e220000000a00 */
[----:B------:R-:W1:Y:S01]  /*0030*/  LDCU.64 UR4, c[0x0][0x358] ;  /* 0x00006b00ff0477ac */ /* 0x000e620008000a00 */
[----:B0-----:R-:W-:-:S05]  /*0040*/  IMAD.WIDE.U32 R2, R5, 0x4, R2 ;  /* 0x0000000405027825 */ /* 0x001fca00078e0002 */
[----:B-1----:R-:W2:Y:S01]  /*0050*/  LDG.E R4, desc[UR4][R2.64] ;  /* 0x0000000402047981 */ /* 0x002ea2000c1e1900 */
[----:B------:R-:W-:Y:S01]  /*0060*/  HFMA2 R8, -RZ, RZ, 1.125, -9232 ;  /* 0x3c80f082ff087431 */ /* 0x000fe200000001ff */
[----:B------:R-:W-:Y:S01]  /*0070*/  MOV R6, 0x3f800000 ;  /* 0x3f80000000067802 */ /* 0x000fe20000000f00 */
[C---:B--2---:R-:W-:Y:S01]  /*0080*/  FMUL R0, |R4|.reuse, 2.8853900432586669922 ;  /* 0x4038aa3b04007820 */ /* 0x044fe20000400200 */
[C---:B------:R-:W-:Y:S01]  /*0090*/  FMUL R9, R4.reuse, R4 ;  /* 0x0000000404097220 */ /* 0x040fe20000400000 */
[C---:B------:R-:W-:Y:S02]  /*00a0*/  FSETP.GE.AND P1, PT, |R4|.reuse, 0.60000002384185791016, PT ;  /* 0x3f19999a0400780b */ /* 0x040fe40003f26200 */
[----:B------:R-:W-:Y:S01]  /*00b0*/  FSETP.GE.AND P0, PT, |R4|, 9.010913848876953125, PT ;  /* 0x41102cb40400780b */ /* 0x000fe20003f06200 */
[C---:B------:R-:W-:Y:S01]  /*00c0*/  FFMA R8, R9.reuse, R8, -0.052303962409496307373 ;  /* 0xbd563cae09087423 */ /* 0x040fe20000000008 */
[----:B------:R-:W0:Y:S03]  /*00d0*/  MUFU.EX2 R0, R0 ;  /* 0x0000000000007308 */ /* 0x000e260000000800 */
[----:B------:R-:W-:Y:S01]  /*00e0*/  FFMA R8, R9, R8, 0.1331529766321182251 ;  /* 0x3e08594109087423 */ /* 0x000fe20000000008 */
[----:B0-----:R-:W-:-:S03]  /*00f0*/  FADD R5, R0, 1 ;  /* 0x3f80000000057421 */ /* 0x001fc60000000000 */
[----:B------:R-:W-:-:S04]  /*0100*/  FFMA R0, R9, R8, -0.33332768082618713379 ;  /* 0xbeaaa9ed09007423 */ /* 0x000fc80000000008 */
[----:B------:R-:W-:Y:S01]  /*0110*/  FFMA R9, R9, R0, RZ ;  /* 0x0000000009097223 */ /* 0x000fe200000000ff */
[----:B------:R-:W0:Y:S02]  /*0120*/  MUFU.RCP R5, R5 ;  /* 0x0000000500057308 */ /* 0x000e240000001000 */
[----:B0-----:R-:W-:-:S05]  /*0130*/  FFMA R6, R5, -2, R6 ;  /* 0xc000000005067823 */ /* 0x001fca0000000006 */
[----:B------:R-:W-:-:S04]  /*0140*/  FSEL R7, R6, 1, !P0 ;  /* 0x3f80000006077808 */ /* 0x000fc80004000000 */
[--C-:B------:R-:W-:Y:S01]  /*0150*/  LOP3.LUT R7, R7, 0x80000000, R4.reuse, 0xb8, !PT ;  /* 0x8000000007077812 */ /* 0x100fe200078eb804 */
[----:B------:R-:W-:-:S05]  /*0160*/  @!P1 FFMA R7, R4, R9, R4 ;  /* 0x0000000904079223 */ /* 0x000fca0000000004 */
[----:B------:R-:W-:Y:S01]  /*0170*/  STG.E desc[UR4][R2.64], R7 ;  /* 0x0000000702007986 */ /* 0x000fe2000c101904 */
[----:B------:R-:W-:Y:S05]  /*0180*/  EXIT ;  /* 0x000000000000794d */ /* 0x000fea0003800000 */
.L_x_0:
[----:B------:R-:W-:-:S00]  /*0190*/  BRA `(.L_x_0) ;  /* 0xfffffffc00fc7947 */ /* 0x000fc0000383ffff */
[----:B------:R-:W-:-:S00]  /*01a0*/  NOP ;  /* 0x0000000000007918 */ /* 0x000fc00000000000 */
        /* <DEDUP_REMOVED lines=13> */
.L_x_19:


//--------------------- .text._Z8reluCudaPfi      --------------------------
	.section	.text._Z8reluCudaPfi,"ax",@progbits
	.align	128
        .global         _Z8reluCudaPfi
        .type           _Z8reluCudaPfi,@function
        .size           _Z8reluCudaPfi,(.L_x_20 - _Z8reluCudaPfi)
        .other          _Z8reluCudaPfi,@"STO_CUDA_ENTRY STV_DEFAULT"
_Z8reluCudaPfi:
.text._Z8reluCudaPfi:
[----:B------:R-:W-:Y:S01]  /*0000*/  LDC R1, c[0x0][0x37c] ;  /* 0x0000df00ff017b82 */ /* 0x000fe20000000800 */
[----:B------:R-:W0:Y:S07]  /*0010*/  S2R R5, SR_TID.X ;  /* 0x0000000000057919 */ /* 0x000e2e0000002100 */
[----:B------:R-:W0:Y:S01]  /*0020*/  LDC.64 R2, c[0x0][0x380] ;  /* 0x0000e000ff027b82 */ /* 0x000e220000000a00 */
[----:B------:R-:W1:Y:S01]  /*0030*/  LDCU.64 UR4, c[0x0][0x358] ;  /* 0x00006b00ff0477ac */ /* 0x000e620008000a00 */
[----:B0-----:R-:W-:-:S05]  /*0040*/  IMAD.WIDE.U32 R2, R5, 0x4, R2 ;  /* 0x0000000405027825 */ /* 0x001fca00078e0002 */
[----:B-1----:R-:W2:Y:S02]  /*0050*/  LDG.E R0, desc[UR4][R2.64] ;  /* 0x0000000402007981 */ /* 0x002ea4000c1e1900 */
[----:B--2---:R-:W-:-:S05]  /*0060*/  FMNMX R5, RZ, R0, !PT ;  /* 0x00000000ff057209 */ /* 0x004fca0007800000 */
[----:B------:R-:W-:Y:S01]  /*0070*/  STG.E desc[UR4][R2.64], R5 ;  /* 0x0000000502007986 */ /* 0x000fe2000c101904 */
[----:B------:R-:W-:Y:S05]  /*0080*/  EXIT ;  /* 0x000000000000794d */ /* 0x000fea0003800000 */
.L_x_1:
        /* <DEDUP_REMOVED lines=15> */
.L_x_20:


//--------------------- .text._Z14maxPoolingCudaPfS_iii --------------------------
	.section	.text._Z14maxPoolingCudaPfS_iii,"ax",@progbits
	.align	128
        .global         _Z14maxPoolingCudaPfS_iii
        .type           _Z14maxPoolingCudaPfS_iii,@function
        .size           _Z14maxPoolingCudaPfS_iii,(.L_x_21 - _Z14maxPoolingCudaPfS_iii)
        .other          _Z14maxPoolingCudaPfS_iii,@"STO_CUDA_ENTRY STV_DEFAULT"
_Z14maxPoolingCudaPfS_iii:
.text._Z14maxPoolingCudaPfS_iii:
[----:B------:R-:W-:Y:S01]  /*0000*/  LDC R1, c[0x0][0x37c] ;  /* 0x0000df00ff017b82 */ /* 0x000fe20000000800 */
[----:B------:R-:W0:Y:S01]  /*0010*/  LDCU UR4, c[0x0][0x398] ;  /* 0x00007300ff0477ac */ /* 0x000e220008000800 */
[----:B------:R-:W1:Y:S06]  /*0020*/  S2R R0, SR_TID.Y ;  /* 0x0000000000007919 */ /* 0x000e6c0000002200 */
[----:B------:R-:W2:Y:S01]  /*0030*/  S2UR UR10, SR_CTAID.X ;  /* 0x00000000000a79c3 */ /* 0x000ea20000002500 */
[----:B------:R-:W-:Y:S01]  /*0040*/  IMAD.MOV.U32 R11, RZ, RZ, -0x800001 ;  /* 0xff7fffffff0b7424 */ /* 0x000fe200078e00ff */
[----:B------:R-:W3:Y:S01]  /*0050*/  LDCU.64 UR8, c[0x0][0x358] ;  /* 0x00006b00ff0877ac */ /* 0x000ee20008000a00 */
[----:B------:R-:W4:Y:S01]  /*0060*/  S2R R4, SR_TID.X ;  /* 0x0000000000047919 */ /* 0x000f220000002100 */
[----:B0-----:R-:W-:-:S05]  /*0070*/  IMAD.U32 R5, RZ, RZ, UR4 ;  /* 0x00000004ff057e24 */ /* 0x001fca000f8e00ff */
[----:B------:R-:W-:-:S13]  /*0080*/  ISETP.GE.AND P0, PT, R5, 0x1, PT ;  /* 0x000000010500780c */ /* 0x000fda0003f06270 */
[----:B-123--:R-:W-:Y:S05]  /*0090*/  @!P0 BRA `(.L_x_2) ;  /* 0x0000000400b08947 */ /* 0x00efea0003800000 */
[----:B------:R-:W0:Y:S01]  /*00a0*/  LDCU UR4, c[0x0][0x390] ;  /* 0x00007200ff0477ac */ /* 0x000e220008000800 */
[C---:B------:R-:W-:Y:S01]  /*00b0*/  LOP3.LUT R21, R5.reuse, 0xf, RZ, 0xc0, !PT ;  /* 0x0000000f05157812 */ /* 0x040fe200078ec0ff */
[----:B----4-:R-:W-:Y:S01]  /*00c0*/  IMAD R8, R4, R5, RZ ;  /* 0x0000000504087224 */ /* 0x010fe200078e02ff */
[C---:B------:R-:W-:Y:S01]  /*00d0*/  LOP3.LUT R22, R5.reuse, 0x7, RZ, 0xc0, !PT ;  /* 0x0000000705167812 */ /* 0x040fe200078ec0ff */
[----:B------:R-:W1:Y:S01]  /*00e0*/  LDCU.64 UR6, c[0x0][0x380] ;  /* 0x00007000ff0677ac */ /* 0x000e620008000a00 */
[----:B------:R-:W-:Y:S01]  /*00f0*/  LOP3.LUT R7, R5, 0x7ffffff0, RZ, 0xc0, !PT ;  /* 0x7ffffff005077812 */ /* 0x000fe200078ec0ff */
[----:B------:R-:W-:Y:S01]  /*0100*/  VIADD R2, R21, 0xffffffff ;  /* 0xffffffff15027836 */ /* 0x000fe20000000000 */
[----:B------:R-:W-:Y:S01]  /*0110*/  LOP3.LUT R23, R5, 0x3, RZ, 0xc0, !PT ;  /* 0x0000000305177812 */ /* 0x000fe200078ec0ff */
[----:B------:R-:W-:Y:S02]  /*0120*/  VIADD R3, R22, 0xffffffff ;  /* 0xffffffff16037836 */ /* 0x000fe40000000000 */
[----:B------:R-:W-:Y:S01]  /*0130*/  IMAD.MOV.U32 R11, RZ, RZ, -0x800001 ;  /* 0xff7fffffff0b7424 */ /* 0x000fe200078e00ff */
[----:B------:R-:W-:Y:S01]  /*0140*/  ISETP.GE.U32.AND P0, PT, R2, 0x7, PT ;  /* 0x000000070200780c */ /* 0x000fe20003f06070 */
[----:B------:R-:W-:Y:S01]  /*0150*/  IMAD.MOV R9, RZ, RZ, -R7 ;  /* 0x000000ffff097224 */ /* 0x000fe200078e0a07 */
[----:B------:R-:W-:Y:S01]  /*0160*/  ISETP.GE.U32.AND P1, PT, R3, 0x3, PT ;  /* 0x000000030300780c */ /* 0x000fe20003f26070 */
[----:B0-----:R-:W-:-:S02]  /*0170*/  UIMAD UR4, UR10, UR4, URZ ;  /* 0x000000040a0472a4 */ /* 0x001fc4000f8e02ff */
[----:B-1----:R-:W-:-:S04]  /*0180*/  UIADD3 UR5, UP0, UPT, UR6, 0x20, URZ ;  /* 0x0000002006057890 */ /* 0x002fc8000ff1e0ff */
[----:B------:R-:W-:Y:S01]  /*0190*/  IMAD R10, R0, R5, UR4 ;  /* 0x00000004000a7e24 */ /* 0x000fe2000f8e0205 */
[----:B------:R-:W-:Y:S01]  /*01a0*/  UMOV UR4, URZ ;  /* 0x000000ff00047c82 */ /* 0x000fe20008000000 */
[----:B------:R-:W-:-:S12]  /*01b0*/  UIADD3.X UR6, UPT, UPT, URZ, UR7, URZ, UP0, !UPT ;  /* 0x00000007ff067290 */ /* 0x000fd800087fe4ff */
.L_x_8:
[----:B------:R-:W0:Y:S01]  /*01c0*/  LDC R5, c[0x0][0x398] ;  /* 0x0000e600ff057b82 */ /* 0x000e220000000800 */
[----:B------:R-:W1:Y:S01]  /*01d0*/  LDCU UR7, c[0x0][0x390] ;  /* 0x00007200ff0777ac */ /* 0x000e620008000800 */
[----:B------:R-:W-:Y:S02]  /*01e0*/  VIADD R3, R10, UR4 ;  /* 0x000000040a037c36 */ /* 0x000fe40008000000 */
[----:B------:R-:W-:Y:S01]  /*01f0*/  IMAD.MOV.U32 R13, RZ, RZ, RZ ;  /* 0x000000ffff0d7224 */ /* 0x000fe200078e00ff */
[----:B------:R-:W-:Y:S01]  /*0200*/  UIADD3 UR4, UPT, UPT, UR4, 0x1, URZ ;  /* 0x0000000104047890 */ /* 0x000fe2000fffe0ff */
[----:B-1----:R-:W-:Y:S01]  /*0210*/  IMAD R6, R3, UR7, R8 ;  /* 0x0000000703067c24 */ /* 0x002fe2000f8e0208 */
[----:B0-----:R-:W-:-:S04]  /*0220*/  ISETP.GE.U32.AND P3, PT, R5, 0x10, PT ;  /* 0x000000100500780c */ /* 0x001fc80003f66070 */
[----:B------:R-:W-:-:S09]  /*0230*/  ISETP.NE.AND P2, PT, R5, UR4, PT ;  /* 0x0000000405007c0c */ /* 0x000fd2000bf45270 */
[----:B------:R-:W-:Y:S05]  /*0240*/  @!P3 BRA `(.L_x_3) ;  /* 0x000000000088b947 */ /* 0x000fea0003800000 */
[----:B------:R-:W-:Y:S02]  /*0250*/  IMAD.MOV.U32 R13, RZ, RZ, R6 ;  /* 0x000000ffff0d7224 */ /* 0x000fe400078e0006 */
[----:B------:R-:W-:-:S07]  /*0260*/  IMAD.MOV.U32 R12, RZ, RZ, R9 ;  /* 0x000000ffff0c7224 */ /* 0x000fce00078e0009 */
.L_x_4:
[----:B------:R-:W-:Y:S02]  /*0270*/  IMAD.U32 R2, RZ, RZ, UR5 ;  /* 0x00000005ff027e24 */ /* 0x000fe4000f8e00ff */
[----:B------:R-:W-:Y:S02]  /*0280*/  IMAD.U32 R3, RZ, RZ, UR6 ;  /* 0x00000006ff037e24 */ /* 0x000fe4000f8e00ff */
[----:B------:R-:W-:-:S05]  /*0290*/  IMAD.WIDE R2, R13, 0x4, R2 ;  /* 0x000000040d027825 */ /* 0x000fca00078e0202 */
[----:B------:R-:W2:Y:S04]  /*02a0*/  LDG.E R18, desc[UR8][R2.64+-0x20] ;  /* 0xffffe00802127981 */ /* 0x000ea8000c1e1900 */
[----:B------:R-:W2:Y:S04]  /*02b0*/  LDG.E R19, desc[UR8][R2.64+-0x1c] ;  /* 0xffffe40802137981 */ /* 0x000ea8000c1e1900 */
[----:B------:R-:W3:Y:S04]  /*02c0*/  LDG.E R20, desc[UR8][R2.64+-0x18] ;  /* 0xffffe80802147981 */ /* 0x000ee8000c1e1900 */
[----:B------:R-:W3:Y:S04]  /*02d0*/  LDG.E R24, desc[UR8][R2.64+-0x14] ;  /* 0xffffec0802187981 */ /* 0x000ee8000c1e1900 */
[----:B------:R-:W4:Y:S04]  /*02e0*/  LDG.E R17, desc[UR8][R2.64+-0x10] ;  /* 0xfffff00802117981 */ /* 0x000f28000c1e1900 */
[----:B------:R-:W4:Y:S04]  /*02f0*/  LDG.E R16, desc[UR8][R2.64+-0xc] ;  /* 0xfffff40802107981 */ /* 0x000f28000c1e1900 */
[----:B------:R-:W5:Y:S04]  /*0300*/  LDG.E R14, desc[UR8][R2.64+-0x8] ;  /* 0xfffff808020e7981 */ /* 0x000f68000c1e1900 */
[----:B------:R-:W5:Y:S04]  /*0310*/  LDG.E R15, desc[UR8][R2.64+-0x4] ;  /* 0xfffffc08020f7981 */ /* 0x000f68000c1e1900 */
[----:B------:R-:W5:Y:S04]  /*0320*/  LDG.E R25, desc[UR8][R2.64+0x14] ;  /* 0x0000140802197981 */ /* 0x000f68000c1e1900 */
[----:B------:R-:W5:Y:S01]  /*0330*/  LDG.E R26, desc[UR8][R2.64+0x1c] ;  /* 0x00001c08021a7981 */ /* 0x000f62000c1e1900 */
[----:B--2---:R-:W-:-:S03]  /*0340*/  FMNMX3 R19, R11, R18, R19, !PT ;  /* 0x000000120b137276 */ /* 0x004fc60007800013 */
[----:B------:R-:W2:Y:S04]  /*0350*/  LDG.E R11, desc[UR8][R2.64] ;  /* 0x00000008020b7981 */ /* 0x000ea8000c1e1900 */
[----:B------:R-:W2:Y:S01]  /*0360*/  LDG.E R18, desc[UR8][R2.64+0x4] ;  /* 0x0000040802127981 */ /* 0x000ea2000c1e1900 */
[----:B---3--:R-:W-:-:S03]  /*0370*/  FMNMX3 R24, R19, R20, R24, !PT ;  /* 0x0000001413187276 */ /* 0x008fc60007800018 */
[----:B------:R-:W3:Y:S04]  /*0380*/  LDG.E R20, desc[UR8][R2.64+0x8] ;  /* 0x0000080802147981 */ /* 0x000ee8000c1e1900 */
[----:B------:R-:W3:Y:S01]  /*0390*/  LDG.E R19, desc[UR8][R2.64+0xc] ;  /* 0x00000c0802137981 */ /* 0x000ee2000c1e1900 */
[----:B----4-:R-:W-:-:S03]  /*03a0*/  FMNMX3 R17, R24, R17, R16, !PT ;  /* 0x0000001118117276 */ /* 0x010fc60007800010 */
[----:B------:R-:W4:Y:S04]  /*03b0*/  LDG.E R24, desc[UR8][R2.64+0x10] ;  /* 0x0000100802187981 */ /* 0x000f28000c1e1900 */
[----:B------:R-:W4:Y:S01]  /*03c0*/  LDG.E R16, desc[UR8][R2.64+0x18] ;  /* 0x0000180802107981 */ /* 0x000f22000c1e1900 */
[----:B------:R-:W-:Y:S01]  /*03d0*/  VIADD R12, R12, 0x10 ;  /* 0x000000100c0c7836 */ /* 0x000fe20000000000 */
[----:B-----5:R-:W-:-:S04]  /*03e0*/  FMNMX3 R14, R17, R14, R15, !PT ;  /* 0x0000000e110e7276 */ /* 0x020fc8000780000f */
[----:B------:R-:W-:Y:S01]  /*03f0*/  ISETP.NE.AND P3, PT, R12, RZ, PT ;  /* 0x000000ff0c00720c */ /* 0x000fe20003f65270 */
[----:B------:R-:W-:Y:S01]  /*0400*/  VIADD R13, R13, 0x10 ;  /* 0x000000100d0d7836 */ /* 0x000fe20000000000 */
[----:B--2---:R-:W-:-:S04]  /*0410*/  FMNMX3 R11, R14, R11, R18, !PT ;  /* 0x0000000b0e0b7276 */ /* 0x004fc80007800012 */
[----:B---3--:R-:W-:-:S04]  /*0420*/  FMNMX3 R11, R11, R20, R19, !PT ;  /* 0x000000140b0b7276 */ /* 0x008fc80007800013 */
[----:B----4-:R-:W-:-:S04]  /*0430*/  FMNMX3 R11, R11, R24, R25, !PT ;  /* 0x000000180b0b7276 */ /* 0x010fc80007800019 */
[----:B------:R-:W-:Y:S01]  /*0440*/  FMNMX3 R11, R11, R16, R26, !PT ;  /* 0x000000100b0b7276 */ /* 0x000fe2000780001a */
[----:B------:R-:W-:Y:S06]  /*0450*/  @P3 BRA `(.L_x_4) ;  /* 0xfffffffc00843947 */ /* 0x000fec000383ffff */
[----:B------:R-:W-:-:S07]  /*0460*/  MOV R13, R7 ;  /* 0x00000007000d7202 */ /* 0x000fce0000000f00 */
.L_x_3:
[----:B------:R-:W-:-:S13]  /*0470*/  ISETP.NE.AND P3, PT, R21, RZ, PT ;  /* 0x000000ff1500720c */ /* 0x000fda0003f65270 */
[----:B------:R-:W-:Y:S05]  /*0480*/  @!P3 BRA `(.L_x_5) ;  /* 0x0000000000b0b947 */ /* 0x000fea0003800000 */
[----:B------:R-:W-:Y:S01]  /*0490*/  ISETP.NE.AND P3, PT, R22, RZ, PT ;  /* 0x000000ff1600720c */ /* 0x000fe20003f65270 */
[----:B------:R-:W-:-:S12]  /*04a0*/  @!P0 BRA `(.L_x_6) ;  /* 0x0000000000408947 */ /* 0x000fd80003800000 */
[----:B------:R-:W0:Y:S01]  /*04b0*/  LDC.64 R2, c[0x0][0x380] ;  /* 0x0000e000ff027b82 */ /* 0x000e220000000a00 */
[----:B------:R-:W-:-:S04]  /*04c0*/  IMAD.IADD R15, R6, 0x1, R13 ;  /* 0x00000001060f7824 */ /* 0x000fc800078e020d */
[----:B0-----:R-:W-:-:S05]  /*04d0*/  IMAD.WIDE R2, R15, 0x4, R2 ;  /* 0x000000040f027825 */ /* 0x001fca00078e0202 */
[----:B------:R-:W2:Y:S04]  /*04e0*/  LDG.E R12, desc[UR8][R2.64] ;  /* 0x00000008020c7981 */ /* 0x000ea8000c1e1900 */
[----:B------:R-:W2:Y:S04]  /*04f0*/  LDG.E R14, desc[UR8][R2.64+0x4] ;  /* 0x00000408020e7981 */ /* 0x000ea8000c1e1900 */
[----:B------:R-:W3:Y:S04]  /*0500*/  LDG.E R15, desc[UR8][R2.64+0x8] ;  /* 0x00000808020f7981 */ /* 0x000ee8000c1e1900 */
[----:B------:R-:W3:Y:S04]  /*0510*/  LDG.E R16, desc[UR8][R2.64+0xc] ;  /* 0x00000c0802107981 */ /* 0x000ee8000c1e1900 */
[----:B------:R-:W4:Y:S04]  /*0520*/  LDG.E R17, desc[UR8][R2.64+0x10] ;  /* 0x0000100802117981 */ /* 0x000f28000c1e1900 */
[----:B------:R-:W4:Y:S04]  /*0530*/  LDG.E R18, desc[UR8][R2.64+0x14] ;  /* 0x0000140802127981 */ /* 0x000f28000c1e1900 */
[----:B------:R-:W5:Y:S04]  /*0540*/  LDG.E R19, desc[UR8][R2.64+0x18] ;  /* 0x0000180802137981 */ /* 0x000f68000c1e1900 */
[----:B------:R-:W5:Y:S01]  /*0550*/  LDG.E R20, desc[UR8][R2.64+0x1c] ;  /* 0x00001c0802147981 */ /* 0x000f62000c1e1900 */
[----:B------:R-:W-:Y:S01]  /*0560*/  VIADD R13, R13, 0x8 ;  /* 0x000000080d0d7836 */ /* 0x000fe20000000000 */
[----:B--2---:R-:W-:-:S04]  /*0570*/  FMNMX3 R12, R11, R12, R14, !PT ;  /* 0x0000000c0b0c7276 */ /* 0x004fc8000780000e */
[----:B---3--:R-:W-:-:S04]  /*0580*/  FMNMX3 R12, R12, R15, R16, !PT ;  /* 0x0000000f0c0c7276 */ /* 0x008fc80007800010 */
[----:B----4-:R-:W-:-:S04]  /*0590*/  FMNMX3 R12, R12, R17, R18, !PT ;  /* 0x000000110c0c7276 */ /* 0x010fc80007800012 */
[----:B-----5:R-:W-:-:S07]  /*05a0*/  FMNMX3 R11, R12, R19, R20, !PT ;  /* 0x000000130c0b7276 */ /* 0x020fce0007800014 */
.L_x_6:
        /* <DEDUP_REMOVED lines=9> */
[----:B------:R-:W3:Y:S01]  /*0640*/  LDG.E R15, desc[UR8][R2.64+0xc] ;  /* 0x00000c08020f7981 */ /* 0x000ee2000c1e1900 */
[----:B------:R-:W-:Y:S01]  /*0650*/  VIADD R13, R13, 0x4 ;  /* 0x000000040d0d7836 */ /* 0x000fe20000000000 */
[----:B--2---:R-:W-:-:S04]  /*0660*/  FMNMX3 R11, R11, R12, R14, !PT ;  /* 0x0000000c0b0b7276 */ /* 0x004fc8000780000e */
[----:B---3--:R-:W-:-:S07]  /*0670*/  FMNMX3 R11, R11, R16, R15, !PT ;  /* 0x000000100b0b7276 */ /* 0x008fce000780000f */
.L_x_7:
[----:B------:R-:W-:Y:S05]  /*0680*/  @!P3 BRA `(.L_x_5) ;  /* 0x000000000030b947 */ /* 0x000fea0003800000 */
[----:B------:R-:W0:Y:S01]  /*0690*/  LDC.64 R2, c[0x0][0x380] ;  /* 0x0000e000ff027b82 */ /* 0x000e220000000a00 */
[----:B------:R-:W-:-:S04]  /*06a0*/  IMAD.IADD R13, R6, 0x1, R13 ;  /* 0x00000001060d7824 */ /* 0x000fc800078e020d */
[----:B0-----:R-:W-:-:S05]  /*06b0*/  IMAD.WIDE R2, R13, 0x4, R2 ;  /* 0x000000040d027825 */ /* 0x001fca00078e0202 */
[----:B------:R-:W2:Y:S01]  /*06c0*/  LDG.E R6, desc[UR8][R2.64] ;  /* 0x0000000802067981 */ /* 0x000ea2000c1e1900 */
[----:B------:R-:W-:Y:S02]  /*06d0*/  ISETP.NE.AND P3, PT, R23, 0x1, PT ;  /* 0x000000011700780c */ /* 0x000fe40003f65270 */
[----:B--2---:R-:W-:-:S11]  /*06e0*/  FMNMX R11, R11, R6, !PT ;  /* 0x000000060b0b7209 */ /* 0x004fd60007800000 */
[----:B------:R-:W-:Y:S05]  /*06f0*/  @!P3 BRA `(.L_x_5) ;  /* 0x000000000014b947 */ /* 0x000fea0003800000 */
[----:B------:R-:W-:Y:S01]  /*0700*/  ISETP.NE.AND P3, PT, R23, 0x2, PT ;  /* 0x000000021700780c */ /* 0x000fe20003f65270 */
[----:B------:R-:W2:-:S12]  /*0710*/  LDG.E R6, desc[UR8][R2.64+0x4] ;  /* 0x0000040802067981 */ /* 0x000e98000c1e1900 */
[----:B------:R-:W3:Y:S01]  /*0720*/  @P3 LDG.E R12, desc[UR8][R2.64+0x8] ;  /* 0x00000808020c3981 */ /* 0x000ee2000c1e1900 */
[----:B--2---:R-:W-:-:S04]  /*0730*/  FMNMX R11, R11, R6, !PT ;  /* 0x000000060b0b7209 */ /* 0x004fc80007800000 */
[----:B---3--:R-:W-:-:S07]  /*0740*/  @P3 FMNMX R11, R11, R12, !PT ;  /* 0x0000000c0b0b3209 */ /* 0x008fce0007800000 */
.L_x_5:
[----:B------:R-:W-:Y:S05]  /*0750*/  @P2 BRA `(.L_x_8) ;  /* 0xfffffff800982947 */ /* 0x000fea000383ffff */
.L_x_2:
[----:B------:R-:W-:Y:S01]  /*0760*/  IABS R7, R5 ;  /* 0x0000000500077213 */ /* 0x000fe20000000000 */
[----:B------:R-:W0:Y:S03]  /*0770*/  LDC R10, c[0x0][0x390] ;  /* 0x0000e400ff0a7b82 */ /* 0x000e260000000800 */
[----:B------:R-:W1:Y:S08]  /*0780*/  I2F.RP R6, R7 ;  /* 0x0000000700067306 */ /* 0x000e700000209400 */
[----:B-1----:R-:W1:Y:S02]  /*0790*/  MUFU.RCP R6, R6 ;  /* 0x0000000600067308 */ /* 0x002e640000001000 */
[----:B-1----:R-:W-:-:S06]  /*07a0*/  VIADD R2, R6, 0xffffffe ;  /* 0x0ffffffe06027836 */ /* 0x002fcc0000000000 */
[----:B------:R1:W2:Y:S02]  /*07b0*/  F2I.FTZ.U32.TRUNC.NTZ R3, R2 ;  /* 0x0000000200037305 */ /* 0x0002a4000021f000 */
[----:B-1----:R-:W-:Y:S02]  /*07c0*/  HFMA2 R2, -RZ, RZ, 0, 0 ;  /* 0x00000000ff027431 */ /* 0x002fe400000001ff */
[----:B--2---:R-:W-:-:S04]  /*07d0*/  IMAD.MOV R8, RZ, RZ, -R3 ;  /* 0x000000ffff087224 */ /* 0x004fc800078e0a03 */
[----:B------:R-:W-:Y:S01]  /*07e0*/  IMAD R9, R8, R7, RZ ;  /* 0x0000000708097224 */ /* 0x000fe200078e02ff */
[----:B0-----:R-:W-:-:S03]  /*07f0*/  IABS R8, R10 ;  /* 0x0000000a00087213 */ /* 0x001fc60000000000 */
[----:B------:R-:W-:-:S06]  /*0800*/  IMAD.HI.U32 R3, R3, R9, R2 ;  /* 0x0000000903037227 */ /* 0x000fcc00078e0002 */
[----:B------:R-:W-:-:S04]  /*0810*/  IMAD.HI.U32 R6, R3, R8, RZ ;  /* 0x0000000803067227 */ /* 0x000fc800078e00ff */
[----:B------:R-:W-:-:S04]  /*0820*/  IMAD.MOV R3, RZ, RZ, -R6 ;  /* 0x000000ffff037224 */ /* 0x000fc800078e0a06 */
[----:B------:R-:W-:-:S05]  /*0830*/  IMAD R2, R7, R3, R8 ;  /* 0x0000000307027224 */ /* 0x000fca00078e0208 */
[----:B------:R-:W-:-:S13]  /*0840*/  ISETP.GT.U32.AND P1, PT, R7, R2, PT ;  /* 0x000000020700720c */ /* 0x000fda0003f24070 */
[----:B------:R-:W-:Y:S02]  /*0850*/  @!P1 IMAD.IADD R2, R2, 0x1, -R7 ;  /* 0x0000000102029824 */ /* 0x000fe400078e0a07 */
[----:B------:R-:W-:Y:S01]  /*0860*/  @!P1 VIADD R6, R6, 0x1 ;  /* 0x0000000106069836 */ /* 0x000fe20000000000 */
[----:B------:R-:W-:Y:S02]  /*0870*/  ISETP.NE.AND P1, PT, R5, RZ, PT ;  /* 0x000000ff0500720c */ /* 0x000fe40003f25270 */
[----:B------:R-:W-:Y:S02]  /*0880*/  ISETP.GE.U32.AND P0, PT, R2, R7, PT ;  /* 0x000000070200720c */ /* 0x000fe40003f06070 */
[----:B------:R-:W-:-:S04]  /*0890*/  LOP3.LUT R2, R10, R5, RZ, 0x3c, !PT ;  /* 0x000000050a027212 */ /* 0x000fc800078e3cff */
[----:B------:R-:W-:Y:S02]  /*08a0*/  ISETP.GE.AND P2, PT, R2, RZ, PT ;  /* 0x000000ff0200720c */ /* 0x000fe40003f46270 */
[----:B------:R-:W0:Y:S05]  /*08b0*/  LDC.64 R2, c[0x0][0x388] ;  /* 0x0000e200ff027b82 */ /* 0x000e2a0000000a00 */
[----:B------:R-:W-:-:S06]  /*08c0*/  @P0 VIADD R6, R6, 0x1 ;  /* 0x0000000106060836 */ /* 0x000fcc0000000000 */
[----:B------:R-:W-:Y:S01]  /*08d0*/  @!P2 IMAD.MOV R6, RZ, RZ, -R6 ;  /* 0x000000ffff06a224 */ /* 0x000fe200078e0a06 */
[----:B------:R-:W-:-:S05]  /*08e0*/  @!P1 LOP3.LUT R6, RZ, R5, RZ, 0x33, !PT ;  /* 0x00000005ff069212 */ /* 0x000fca00078e33ff */
[----:B------:R-:W-:-:S04]  /*08f0*/  IMAD R5, R6, UR10, R0 ;  /* 0x0000000a06057c24 */ /* 0x000fc8000f8e0200 */
[----:B----4-:R-:W-:-:S04]  /*0900*/  IMAD R5, R6, R5, R4 ;  /* 0x0000000506057224 */ /* 0x010fc800078e0204 */
[----:B0-----:R-:W-:-:S05]  /*0910*/  IMAD.WIDE R2, R5, 0x4, R2 ;  /* 0x0000000405027825 */ /* 0x001fca00078e0202 */
[----:B------:R-:W-:Y:S01]  /*0920*/  STG.E desc[UR8][R2.64], R11 ;  /* 0x0000000b02007986 */ /* 0x000fe2000c101908 */
[----:B------:R-:W-:Y:S05]  /*0930*/  EXIT ;  /* 0x000000000000794d */ /* 0x000fea0003800000 */
.L_x_9:
        /* <DEDUP_REMOVED lines=12> */
.L_x_21:


//--------------------- .text._Z15convolutionCudaPfS_S_S_iiii --------------------------
	.section	.text._Z15convolutionCudaPfS_S_S_iiii,"ax",@progbits
	.align	128
        .global         _Z15convolutionCudaPfS_S_S_iiii
        .type           _Z15convolutionCudaPfS_S_S_iiii,@function
        .size           _Z15convolutionCudaPfS_S_S_iiii,(.L_x_22 - _Z15convolutionCudaPfS_S_S_iiii)
        .other          _Z15convolutionCudaPfS_S_S_iiii,@"STO_CUDA_ENTRY STV_DEFAULT"
_Z15convolutionCudaPfS_S_S_iiii:
.text._Z15convolutionCudaPfS_S_S_iiii:
[----:B------:R-:W-:Y:S08]  /*0000*/  LDC R1, c[0x0][0x37c] ;  /* 0x0000df00ff017b82 */ /* 0x000ff00000000800 */
[----:B------:R-:W0:Y:S01]  /*0010*/  LDC R13, c[0x0][0x3a4] ;  /* 0x0000e900ff0d7b82 */ /* 0x000e220000000800 */
[----:B------:R-:W1:Y:S01]  /*0020*/  S2R R10, SR_TID.Y ;  /* 0x00000000000a7919 */ /* 0x000e620000002200 */
[----:B------:R-:W2:Y:S01]  /*0030*/  LDCU.64 UR10, c[0x0][0x358] ;  /* 0x00006b00ff0a77ac */ /* 0x000ea20008000a00 */
[----:B------:R-:W-:Y:S01]  /*0040*/  HFMA2 R8, -RZ, RZ, 0, 0 ;  /* 0x00000000ff087431 */ /* 0x000fe200000001ff */
[----:B------:R-:W3:Y:S04]  /*0050*/  S2R R11, SR_TID.X ;  /* 0x00000000000b7919 */ /* 0x000ee80000002100 */
[----:B------:R-:W4:Y:S01]  /*0060*/  LDC R0, c[0x0][0x3a8] ;  /* 0x0000ea00ff007b82 */ /* 0x000f220000000800 */
[----:B------:R-:W0:Y:S02]  /*0070*/  S2R R9, SR_CTAID.X ;  /* 0x0000000000097919 */ /* 0x000e240000002500 */
[----:B0-----:R-:W-:-:S04]  /*0080*/  ISETP.GE.AND P0, PT, R13, 0x1, PT ;  /* 0x000000010d00780c */ /* 0x001fc80003f06270 */
[----:B----4-:R-:W-:-:S13]  /*0090*/  ISETP.LT.OR P0, PT, R0, 0x1, !P0 ;  /* 0x000000010000780c */ /* 0x010fda0004701670 */
[----:B-123--:R-:W-:Y:S05]  /*00a0*/  @P0 BRA `(.L_x_10) ;  /* 0x0000000800bc0947 */ /* 0x00efea0003800000 */
[----:B------:R-:W0:Y:S01]  /*00b0*/  LDCU.64 UR8, c[0x0][0x390] ;  /* 0x00007200ff0877ac */ /* 0x000e220008000a00 */
[C---:B------:R-:W-:Y:S02]  /*00c0*/  LOP3.LUT R6, R13.reuse, 0x7ffffff0, RZ, 0xc0, !PT ;  /* 0x7ffffff00d067812 */ /* 0x040fe400078ec0ff */
[C---:B------:R-:W-:Y:S01]  /*00d0*/  LOP3.LUT R7, R13.reuse, 0xf, RZ, 0xc0, !PT ;  /* 0x0000000f0d077812 */ /* 0x040fe200078ec0ff */
[----:B------:R-:W1:Y:S01]  /*00e0*/  LDCU.64 UR6, c[0x0][0x380] ;  /* 0x00007000ff0677ac */ /* 0x000e620008000a00 */
[C---:B------:R-:W-:Y:S02]  /*00f0*/  LOP3.LUT R5, R13.reuse, 0x7, RZ, 0xc0, !PT ;  /* 0x000000070d057812 */ /* 0x040fe400078ec0ff */
[----:B------:R-:W-:Y:S01]  /*0100*/  LOP3.LUT R4, R13, 0x3, RZ, 0xc0, !PT ;  /* 0x000000030d047812 */ /* 0x000fe200078ec0ff */
[----:B------:R-:W-:Y:S01]  /*0110*/  UMOV UR4, URZ ;  /* 0x000000ff00047c82 */ /* 0x000fe20008000000 */
[----:B------:R-:W-:Y:S02]  /*0120*/  MOV R8, RZ ;  /* 0x000000ff00087202 */ /* 0x000fe40000000f00 */
[----:B------:R-:W-:Y:S01]  /*0130*/  IADD3 R3, PT, PT, -R6, RZ, RZ ;  /* 0x000000ff06037210 */ /* 0x000fe20007ffe1ff */
[----:B0-----:R-:W-:-:S02]  /*0140*/  UIADD3 UR8, UP0, UPT, UR8, 0x20, URZ ;  /* 0x0000002008087890 */ /* 0x001fc4000ff1e0ff */
[----:B-1----:R-:W-:Y:S02]  /*0150*/  UIADD3 UR6, UP1, UPT, UR6, 0x20, URZ ;  /* 0x0000002006067890 */ /* 0x002fe4000ff3e0ff */
[----:B------:R-:W-:Y:S02]  /*0160*/  UIADD3.X UR9, UPT, UPT, URZ, UR9, URZ, UP0, !UPT ;  /* 0x00000009ff097290 */ /* 0x000fe400087fe4ff */
[----:B------:R-:W-:-:S12]  /*0170*/  UIADD3.X UR7, UPT, UPT, URZ, UR7, URZ, UP1, !UPT ;  /* 0x00000007ff077290 */ /* 0x000fd80008ffe4ff */
.L_x_17:
[----:B------:R-:W0:Y:S01]  /*0180*/  LDC R13, c[0x0][0x3a0] ;  /* 0x0000e800ff0d7b82 */ /* 0x000e220000000800 */
[----:B------:R-:W-:-:S07]  /*0190*/  UMOV UR5, URZ ;  /* 0x000000ff00057c82 */ /* 0x000fce0008000000 */
[----:B------:R-:W1:Y:S01]  /*01a0*/  LDC R12, c[0x0][0x3a8] ;  /* 0x0000ea00ff0c7b82 */ /* 0x000e620000000800 */
[----:B0-----:R-:W-:Y:S02]  /*01b0*/  IMAD R2, R13, UR4, R10 ;  /* 0x000000040d027c24 */ /* 0x001fe4000f8e020a */
[----:B-1----:R-:W-:Y:S01]  /*01c0*/  IMAD R0, R9, R12, UR4 ;  /* 0x0000000409007e24 */ /* 0x002fe2000f8e020c */
[----:B------:R-:W-:-:S06]  /*01d0*/  UIADD3 UR4, UPT, UPT, UR4, 0x1, URZ ;  /* 0x0000000104047890 */ /* 0x000fcc000fffe0ff */
[----:B------:R-:W-:-:S13]  /*01e0*/  ISETP.NE.AND P0, PT, R12, UR4, PT ;  /* 0x000000040c007c0c */ /* 0x000fda000bf05270 */
.L_x_16:
[----:B------:R-:W0:Y:S01]  /*01f0*/  LDC.64 R12, c[0x0][0x3a0] ;  /* 0x0000e800ff0c7b82 */ /* 0x000e220000000a00 */
[----:B------:R-:W-:Y:S01]  /*0200*/  IADD3 R18, PT, PT, R2, UR5, RZ ;  /* 0x0000000502127c10 */ /* 0x000fe2000fffe0ff */
[----:B------:R-:W-:Y:S01]  /*0210*/  HFMA2 R19, -RZ, RZ, 0, 0 ;  /* 0x00000000ff137431 */ /* 0x000fe200000001ff */
[----:B0-----:R-:W-:Y:S01]  /*0220*/  ISETP.GE.U32.AND P2, PT, R13, 0x10, PT ;  /* 0x000000100d00780c */ /* 0x001fe20003f46070 */
[-C--:B------:R-:W-:Y:S01]  /*0230*/  IMAD R14, R0, R13.reuse, UR5 ;  /* 0x00000005000e7e24 */ /* 0x080fe2000f8e020d */
[----:B------:R-:W-:Y:S01]  /*0240*/  UIADD3 UR5, UPT, UPT, UR5, 0x1, URZ ;  /* 0x0000000105057890 */ /* 0x000fe2000fffe0ff */
[----:B------:R-:W-:Y:S02]  /*0250*/  IMAD R18, R18, R12, R11 ;  /* 0x0000000c12127224 */ /* 0x000fe400078e020b */
[----:B------:R-:W-:-:S03]  /*0260*/  IMAD R12, R14, R13, RZ ;  /* 0x0000000d0e0c7224 */ /* 0x000fc600078e02ff */
[----:B------:R-:W-:-:S05]  /*0270*/  ISETP.NE.AND P1, PT, R13, UR5, PT ;  /* 0x000000050d007c0c */ /* 0x000fca000bf25270 */
[----:B------:R-:W-:Y:S08]  /*0280*/  @!P2 BRA `(.L_x_11) ;  /* 0x0000000000fca947 */ /* 0x000ff00003800000 */
[----:B------:R-:W-:Y:S02]  /*0290*/  MOV R21, R18 ;  /* 0x0000001200157202 */ /* 0x000fe40000000f00 */
[----:B------:R-:W-:Y:S02]  /*02a0*/  MOV R23, R12 ;  /* 0x0000000c00177202 */ /* 0x000fe40000000f00 */
[----:B------:R-:W-:-:S07]  /*02b0*/  MOV R19, R3 ;  /* 0x0000000300137202 */ /* 0x000fce0000000f00 */
.L_x_12:
[----:B------:R-:W-:Y:S02]  /*02c0*/  MOV R16, UR8 ;  /* 0x0000000800107c02 */ /* 0x000fe40008000f00 */
[----:B------:R-:W-:Y:S02]  /*02d0*/  MOV R17, UR9 ;  /* 0x0000000900117c02 */ /* 0x000fe40008000f00 */
[----:B------:R-:W-:Y:S02]  /*02e0*/  MOV R14, UR6 ;  /* 0x00000006000e7c02 */ /* 0x000fe40008000f00 */
[----:B------:R-:W-:Y:S01]  /*02f0*/  MOV R15, UR7 ;  /* 0x00000007000f7c02 */ /* 0x000fe20008000f00 */
[----:B------:R-:W-:-:S04]  /*0300*/  IMAD.WIDE R16, R23, 0x4, R16 ;  /* 0x0000000417107825 */ /* 0x000fc800078e0210 */
[----:B------:R-:W-:Y:S01]  /*0310*/  IMAD.WIDE R14, R21, 0x4, R14 ;  /* 0x00000004150e7825 */ /* 0x000fe200078e020e */
[----:B------:R-:W2:Y:S04]  /*0320*/  LDG.E R25, desc[UR10][R16.64+-0x20] ;  /* 0xffffe00a10197981 */ /* 0x000ea8000c1e1900 */
[----:B------:R-:W2:Y:S04]  /*0330*/  LDG.E R20, desc[UR10][R14.64+-0x20] ;  /* 0xffffe00a0e147981 */ /* 0x000ea8000c1e1900 */
[----:B------:R-:W3:Y:S04]  /*0340*/  LDG.E R27, desc[UR10][R16.64+-0x1c] ;  /* 0xffffe40a101b7981 */ /* 0x000ee8000c1e1900 */
[----:B------:R-:W3:Y:S04]  /*0350*/  LDG.E R22, desc[UR10][R14.64+-0x1c] ;  /* 0xffffe40a0e167981 */ /* 0x000ee8000c1e1900 */
[----:B------:R-:W4:Y:S04]  /*0360*/  LDG.E R24, desc[UR10][R16.64+0x14] ;  /* 0x0000140a10187981 */ /* 0x000f28000c1e1900 */
[----:B------:R-:W5:Y:S04]  /*0370*/  LDG.E R28, desc[UR10][R14.64+0x18] ;  /* 0x0000180a0e1c7981 */ /* 0x000f68000c1e1900 */
[----:B------:R-:W5:Y:S01]  /*0380*/  LDG.E R29, desc[UR10][R14.64+0x1c] ;  /* 0x00001c0a0e1d7981 */ /* 0x000f62000c1e1900 */
[----:B--2---:R-:W-:-:S03]  /*0390*/  FFMA R20, R25, R20, R8 ;  /* 0x0000001419147223 */ /* 0x004fc60000000008 */
[----:B------:R-:W2:Y:S04]  /*03a0*/  LDG.E R25, desc[UR10][R16.64+-0x18] ;  /* 0xffffe80a10197981 */ /* 0x000ea8000c1e1900 */
[----:B------:R-:W2:Y:S01]  /*03b0*/  LDG.E R8, desc[UR10][R14.64+-0x18] ;  /* 0xffffe80a0e087981 */ /* 0x000ea2000c1e1900 */
[----:B---3--:R-:W-:-:S03]  /*03c0*/  FFMA R20, R27, R22, R20 ;  /* 0x000000161b147223 */ /* 0x008fc60000000014 */
[----:B------:R-:W3:Y:S04]  /*03d0*/  LDG.E R27, desc[UR10][R16.64+-0x14] ;  /* 0xffffec0a101b7981 */ /* 0x000ee8000c1e1900 */
[----:B------:R-:W3:Y:S01]  /*03e0*/  LDG.E R22, desc[UR10][R14.64+-0x14] ;  /* 0xffffec0a0e167981 */ /* 0x000ee2000c1e1900 */
        /* <DEDUP_REMOVED lines=28> */
[----:B------:R-:W4:Y:S04]  /*05b0*/  LDG.E R27, desc[UR10][R14.64+0x14] ;  /* 0x0000140a0e1b7981 */ /* 0x000f28000c1e1900 */
[----:B------:R-:W5:Y:S04]  /*05c0*/  LDG.E R20, desc[UR10][R16.64+0x18] ;  /* 0x0000180a10147981 */ /* 0x000f68000c1e1900 */
[----:B------:R-:W3:Y:S01]  /*05d0*/  LDG.E R22, desc[UR10][R16.64+0x1c] ;  /* 0x00001c0a10167981 */ /* 0x000ee2000c1e1900 */
[----:B------:R-:W-:-:S04]  /*05e0*/  IADD3 R19, PT, PT, R19, 0x10, RZ ;  /* 0x0000001013137810 */ /* 0x000fc80007ffe0ff */
[----:B------:R-:W-:Y:S02]  /*05f0*/  ISETP.NE.AND P2, PT, R19, RZ, PT ;  /* 0x000000ff1300720c */ /* 0x000fe40003f45270 */
[----:B------:R-:W-:Y:S02]  /*0600*/  IADD3 R23, PT, PT, R23, 0x10, RZ ;  /* 0x0000001017177810 */ /* 0x000fe40007ffe0ff */
[----:B------:R-:W-:Y:S01]  /*0610*/  IADD3 R21, PT, PT, R21, 0x10, RZ ;  /* 0x0000001015157810 */ /* 0x000fe20007ffe0ff */
[----:B--2---:R-:W-:-:S04]  /*0620*/  FFMA R25, R25, R8, R26 ;  /* 0x0000000819197223 */ /* 0x004fc8000000001a */
[----:B----4-:R-:W-:-:S04]  /*0630*/  FFMA R25, R24, R27, R25 ;  /* 0x0000001b18197223 */ /* 0x010fc80000000019 */
[----:B-----5:R-:W-:-:S04]  /*0640*/  FFMA R25, R20, R28, R25 ;  /* 0x0000001c14197223 */ /* 0x020fc80000000019 */
[----:B---3--:R-:W-:Y:S01]  /*0650*/  FFMA R8, R22, R29, R25 ;  /* 0x0000001d16087223 */ /* 0x008fe20000000019 */
[----:B------:R-:W-:Y:S06]  /*0660*/  @P2 BRA `(.L_x_12) ;  /* 0xfffffffc00142947 */ /* 0x000fec000383ffff */
[----:B------:R-:W-:-:S07]  /*0670*/  MOV R19, R6 ;  /* 0x0000000600137202 */ /* 0x000fce0000000f00 */
.L_x_11:
[----:B------:R-:W-:-:S13]  /*0680*/  ISETP.NE.AND P2, PT, R7, RZ, PT ;  /* 0x000000ff0700720c */ /* 0x000fda0003f45270 */
[----:B------:R-:W-:Y:S05]  /*0690*/  @!P2 BRA `(.L_x_13) ;  /* 0x000000040038a947 */ /* 0x000fea0003800000 */
[----:B------:R-:W-:Y:S02]  /*06a0*/  IADD3 R14, PT, PT, R7, -0x1, RZ ;  /* 0xffffffff070e7810 */ /* 0x000fe40007ffe0ff */
[----:B------:R-:W-:Y:S02]  /*06b0*/  ISETP.NE.AND P3, PT, R5, RZ, PT ;  /* 0x000000ff0500720c */ /* 0x000fe40003f65270 */
[----:B------:R-:W-:-:S13]  /*06c0*/  ISETP.GE.U32.AND P2, PT, R14, 0x7, PT ;  /* 0x000000070e00780c */ /* 0x000fda0003f46070 */
[----:B------:R-:W-:Y:S05]  /*06d0*/  @!P2 BRA `(.L_x_14) ;  /* 0x00000000007ca947 */ /* 0x000fea0003800000 */
[----:B------:R-:W0:Y:S01]  /*06e0*/  LDC.64 R16, c[0x0][0x390] ;  /* 0x0000e400ff107b82 */ /* 0x000e220000000a00 */
[-C--:B------:R-:W-:Y:S02]  /*06f0*/  IADD3 R21, PT, PT, R12, R19.reuse, RZ ;  /* 0x000000130c157210 */ /* 0x080fe40007ffe0ff */
[----:B------:R-:W-:-:S05]  /*0700*/  IADD3 R23, PT, PT, R18, R19, RZ ;  /* 0x0000001312177210 */ /* 0x000fca0007ffe0ff */
[----:B------:R-:W1:Y:S01]  /*0710*/  LDC.64 R14, c[0x0][0x380] ;  /* 0x0000e000ff0e7b82 */ /* 0x000e620000000a00 */
[----:B0-----:R-:W-:-:S05]  /*0720*/  IMAD.WIDE R16, R21, 0x4, R16 ;  /* 0x0000000415107825 */ /* 0x001fca00078e0210 */
[----:B------:R-:W2:Y:S01]  /*0730*/  LDG.E R21, desc[UR10][R16.64] ;  /* 0x0000000a10157981 */ /* 0x000ea2000c1e1900 */
[----:B-1----:R-:W-:-:S03]  /*0740*/  IMAD.WIDE R14, R23, 0x4, R14 ;  /* 0x00000004170e7825 */ /* 0x002fc600078e020e */
[----:B------:R-:W3:Y:S04]  /*0750*/  LDG.E R25, desc[UR10][R16.64+0x8] ;  /* 0x0000080a10197981 */ /* 0x000ee8000c1e1900 */
[----:B------:R-:W2:Y:S04]  /*0760*/  LDG.E R20, desc[UR10][R14.64] ;  /* 0x0000000a0e147981 */ /* 0x000ea8000c1e1900 */
[----:B------:R-:W4:Y:S04]  /*0770*/  LDG.E R23, desc[UR10][R16.64+0x4] ;  /* 0x0000040a10177981 */ /* 0x000f28000c1e1900 */
[----:B------:R-:W4:Y:S04]  /*0780*/  LDG.E R22, desc[UR10][R14.64+0x4] ;  /* 0x0000040a0e167981 */ /* 0x000f28000c1e1900 */
[----:B------:R-:W3:Y:S04]  /*0790*/  LDG.E R24, desc[UR10][R14.64+0x8] ;  /* 0x0000080a0e187981 */ /* 0x000ee8000c1e1900 */
[----:B------:R-:W5:Y:S04]  /*07a0*/  LDG.E R27, desc[UR10][R14.64+0x10] ;  /* 0x0000100a0e1b7981 */ /* 0x000f68000c1e1900 */
[----:B------:R-:W5:Y:S04]  /*07b0*/  LDG.E R26, desc[UR10][R14.64+0x14] ;  /* 0x0000140a0e1a7981 */ /* 0x000f68000c1e1900 */
[----:B------:R-:W5:Y:S01]  /*07c0*/  LDG.E R28, desc[UR10][R14.64+0x1c] ;  /* 0x00001c0a0e1c7981 */ /* 0x000f62000c1e1900 */
[----:B--2---:R-:W-:-:S03]  /*07d0*/  FFMA R20, R21, R20, R8 ;  /* 0x0000001415147223 */ /* 0x004fc60000000008 */
[----:B------:R-:W2:Y:S04]  /*07e0*/  LDG.E R8, desc[UR10][R16.64+0xc] ;  /* 0x00000c0a10087981 */ /* 0x000ea8000c1e1900 */
[----:B------:R-:W2:Y:S01]  /*07f0*/  LDG.E R21, desc[UR10][R14.64+0xc] ;  /* 0x00000c0a0e157981 */ /* 0x000ea2000c1e1900 */
[----:B----4-:R-:W-:-:S03]  /*0800*/  FFMA R20, R23, R22, R20 ;  /* 0x0000001617147223 */ /* 0x010fc60000000014 */
[----:B------:R-:W4:Y:S01]  /*0810*/  LDG.E R22, desc[UR10][R16.64+0x14] ;  /* 0x0000140a10167981 */ /* 0x000f22000c1e1900 */
[----:B---3--:R-:W-:-:S03]  /*0820*/  FFMA R29, R25, R24, R20 ;  /* 0x00000018191d7223 */ /* 0x008fc60000000014 */
[----:B------:R-:W5:Y:S04]  /*0830*/  LDG.E R24, desc[UR10][R16.64+0x10] ;  /* 0x0000100a10187981 */ /* 0x000f68000c1e1900 */
[----:B------:R-:W3:Y:S04]  /*0840*/  LDG.E R20, desc[UR10][R16.64+0x18] ;  /* 0x0000180a10147981 */ /* 0x000ee8000c1e1900 */
[----:B------:R-:W3:Y:S04]  /*0850*/  LDG.E R25, desc[UR10][R14.64+0x18] ;  /* 0x0000180a0e197981 */ /* 0x000ee8000c1e1900 */
[----:B------:R-:W3:Y:S01]  /*0860*/  LDG.E R23, desc[UR10][R16.64+0x1c] ;  /* 0x00001c0a10177981 */ /* 0x000ee2000c1e1900 */
[----:B------:R-:W-:Y:S01]  /*0870*/  IADD3 R19, PT, PT, R19, 0x8, RZ ;  /* 0x0000000813137810 */ /* 0x000fe20007ffe0ff */
[----:B--2---:R-:W-:-:S04]  /*0880*/  FFMA R21, R8, R21, R29 ;  /* 0x0000001508157223 */ /* 0x004fc8000000001d */
[----:B-----5:R-:W-:-:S04]  /*0890*/  FFMA R21, R24, R27, R21 ;  /* 0x0000001b18157223 */ /* 0x020fc80000000015 */
[----:B----4-:R-:W-:-:S04]  /*08a0*/  FFMA R21, R22, R26, R21 ;  /* 0x0000001a16157223 */ /* 0x010fc80000000015 */
[----:B---3--:R-:W-:-:S04]  /*08b0*/  FFMA R20, R20, R25, R21 ;  /* 0x0000001914147223 */ /* 0x008fc80000000015 */
[----:B------:R-:W-:-:S07]  /*08c0*/  FFMA R8, R23, R28, R20 ;  /* 0x0000001c17087223 */ /* 0x000fce0000000014 */
.L_x_14:
        /* <DEDUP_REMOVED lines=18> */
[----:B------:R-:W5:Y:S01]  /*09f0*/  LDG.E R26, desc[UR10][R14.64+0xc] ;  /* 0x00000c0a0e1a7981 */ /* 0x000f62000c1e1900 */
[----:B------:R-:W-:Y:S01]  /*0a00*/  IADD3 R19, PT, PT, R19, 0x4, RZ ;  /* 0x0000000413137810 */ /* 0x000fe20007ffe0ff */
[----:B--2---:R-:W-:-:S04]  /*0a10*/  FFMA R20, R21, R20, R8 ;  /* 0x0000001415147223 */ /* 0x004fc80000000008 */
[----:B----4-:R-:W-:-:S04]  /*0a20*/  FFMA R20, R23, R22, R20 ;  /* 0x0000001617147223 */ /* 0x010fc80000000014 */
[----:B---3--:R-:W-:-:S04]  /*0a30*/  FFMA R20, R25, R24, R20 ;  /* 0x0000001819147223 */ /* 0x008fc80000000014 */
[----:B-----5:R-:W-:-:S07]  /*0a40*/  FFMA R8, R27, R26, R20 ;  /* 0x0000001a1b087223 */ /* 0x020fce0000000014 */
.L_x_15:
[----:B------:R-:W-:Y:S05]  /*0a50*/  @!P3 BRA `(.L_x_13) ;  /* 0x000000000048b947 */ /* 0x000fea0003800000 */
[----:B------:R-:W0:Y:S01]  /*0a60*/  LDC.64 R14, c[0x0][0x390] ;  /* 0x0000e400ff0e7b82 */ /* 0x000e220000000a00 */
[-C--:B------:R-:W-:Y:S02]  /*0a70*/  IADD3 R21, PT, PT, R12, R19.reuse, RZ ;  /* 0x000000130c157210 */ /* 0x080fe40007ffe0ff */
[----:B------:R-:W-:-:S05]  /*0a80*/  IADD3 R19, PT, PT, R18, R19, RZ ;  /* 0x0000001312137210 */ /* 0x000fca0007ffe0ff */
[----:B------:R-:W1:Y:S01]  /*0a90*/  LDC.64 R16, c[0x0][0x380] ;  /* 0x0000e000ff107b82 */ /* 0x000e620000000a00 */
[----:B0-----:R-:W-:-:S04]  /*0aa0*/  IMAD.WIDE R14, R21, 0x4, R14 ;  /* 0x00000004150e7825 */ /* 0x001fc800078e020e */
[----:B-1----:R-:W-:Y:S02]  /*0ab0*/  IMAD.WIDE R16, R19, 0x4, R16 ;  /* 0x0000000413107825 */ /* 0x002fe400078e0210 */
[----:B------:R-:W2:Y:S04]  /*0ac0*/  LDG.E R19, desc[UR10][R14.64] ;  /* 0x0000000a0e137981 */ /* 0x000ea8000c1e1900 */
[----:B------:R-:W2:Y:S01]  /*0ad0*/  LDG.E R12, desc[UR10][R16.64] ;  /* 0x0000000a100c7981 */ /* 0x000ea2000c1e1900 */
[----:B------:R-:W-:Y:S01]  /*0ae0*/  ISETP.NE.AND P2, PT, R4, 0x1, PT ;  /* 0x000000010400780c */ /* 0x000fe20003f45270 */
[----:B--2---:R-:W-:-:S12]  /*0af0*/  FFMA R8, R19, R12, R8 ;  /* 0x0000000c13087223 */ /* 0x004fd80000000008 */
[----:B------:R-:W-:Y:S05]  /*0b00*/  @!P2 BRA `(.L_x_13) ;  /* 0x00000000001ca947 */ /* 0x000fea0003800000 */
[----:B------:R-:W-:Y:S01]  /*0b10*/  ISETP.NE.AND P2, PT, R4, 0x2, PT ;  /* 0x000000020400780c */ /* 0x000fe20003f45270 */
[----:B------:R-:W2:Y:S04]  /*0b20*/  LDG.E R19, desc[UR10][R14.64+0x4] ;  /* 0x0000040a0e137981 */ /* 0x000ea8000c1e1900 */
[----:B------:R-:W2:Y:S08]  /*0b30*/  LDG.E R12, desc[UR10][R16.64+0x4] ;  /* 0x0000040a100c7981 */ /* 0x000eb0000c1e1900 */
[----:B------:R-:W3:Y:S04]  /*0b40*/  @P2 LDG.E R21, desc[UR10][R14.64+0x8] ;  /* 0x0000080a0e152981 */ /* 0x000ee8000c1e1900 */
[----:B------:R-:W3:Y:S01]  /*0b50*/  @P2 LDG.E R18, desc[UR10][R16.64+0x8] ;  /* 0x0000080a10122981 */ /* 0x000ee2000c1e1900 */
[----:B--2---:R-:W-:-:S04]  /*0b60*/  FFMA R8, R19, R12, R8 ;  /* 0x0000000c13087223 */ /* 0x004fc80000000008 */
[----:B---3--:R-:W-:-:S07]  /*0b70*/  @P2 FFMA R8, R21, R18, R8 ;  /* 0x0000001215082223 */ /* 0x008fce0000000008 */
.L_x_13:
[----:B------:R-:W-:Y:S05]  /*0b80*/  @P1 BRA `(.L_x_16) ;  /* 0xfffffff400981947 */ /* 0x000fea000383ffff */
[----:B------:R-:W-:Y:S05]  /*0b90*/  @P0 BRA `(.L_x_17) ;  /* 0xfffffff400780947 */ /* 0x000fea000383ffff */
.L_x_10:
[----:B------:R-:W0:Y:S08]  /*0ba0*/  LDC.64 R2, c[0x0][0x398] ;  /* 0x0000e600ff027b82 */ /* 0x000e300000000a00 */
[----:B------:R-:W1:Y:S08]  /*0bb0*/  LDC R0, c[0x0][0x3a0] ;  /* 0x0000e800ff007b82 */ /* 0x000e700000000800 */
[----:B------:R-:W2:Y:S01]  /*0bc0*/  LDC.64 R4, c[0x0][0x388] ;  /* 0x0000e200ff047b82 */ /* 0x000ea20000000a00 */
[----:B0-----:R-:W-:-:S06]  /*0bd0*/  IMAD.WIDE.U32 R2, R9, 0x4, R2 ;  /* 0x0000000409027825 */ /* 0x001fcc00078e0002 */
[----:B------:R-:W3:Y:S01]  /*0be0*/  LDG.E R3, desc[UR10][R2.64] ;  /* 0x0000000a02037981 */ /* 0x000ee2000c1e1900 */
[----:B-1----:R-:W-:-:S05]  /*0bf0*/  IADD3 R0, PT, PT, -R13, R0, RZ ;  /* 0x000000000d007210 */ /* 0x002fca0007ffe1ff */
[----:B------:R-:W-:-:S05]  /*0c00*/  IMAD R9, R0, R9, R9 ;  /* 0x0000000900097224 */ /* 0x000fca00078e0209 */
[----:B------:R-:W-:-:S05]  /*0c10*/  IADD3 R9, PT, PT, R9, R10, RZ ;  /* 0x0000000a09097210 */ /* 0x000fca0007ffe0ff */
[----:B------:R-:W-:-:S05]  /*0c20*/  IMAD R0, R0, R9, R9 ;  /* 0x0000000900007224 */ /* 0x000fca00078e0209 */
[----:B------:R-:W-:-:S05]  /*0c30*/  IADD3 R11, PT, PT, R0, R11, RZ ;  /* 0x0000000b000b7210 */ /* 0x000fca0007ffe0ff */
[----:B--2---:R-:W-:-:S04]  /*0c40*/  IMAD.WIDE R4, R11, 0x4, R4 ;  /* 0x000000040b047825 */ /* 0x004fc800078e0204 */
[----:B---3--:R-:W-:-:S05]  /*0c50*/  FADD R7, R3, R8 ;  /* 0x0000000803077221 */ /* 0x008fca0000000000 */
[----:B------:R-:W-:Y:S01]  /*0c60*/  STG.E desc[UR10][R4.64], R7 ;  /* 0x0000000704007986 */ /* 0x000fe2000c10190a */
[----:B------:R-:W-:Y:S05]  /*0c70*/  EXIT ;  /* 0x000000000000794d */ /* 0x000fea0003800000 */
.L_x_18:
        /* <DEDUP_REMOVED lines=16> */
.L_x_22:


//--------------------- .nv.shared.reserved.0     --------------------------
	.section	.nv.shared.reserved.0,"aw",@nobits
	.weak		__nv_reservedSMEM_offset_0_alias
	.size		__nv_reservedSMEM_offset_0_alias, 0, 64
	.other		__nv_reservedSMEM_offset_0_alias,@"STO_CUDA_RESERVED_SHARED STV_DEFAULT"
__nv_reservedSMEM_offset_0_alias:
	.zero		0
	.zero		64


//--------------------- .nv.constant0._Z8tanhCudaPfi --------------------------
	.section	.nv.constant0._Z8tanhCudaPfi,"a",@progbits
	.sectionflags	@""
	.align	4
.nv.constant0._Z8tanhCudaPfi:
	.zero		908


//--------------------- .nv.constant0._Z8reluCudaPfi --------------------------
	.section	.nv.constant0._Z8reluCudaPfi,"a",@progbits
	.sectionflags	@""
	.align	4
.nv.constant0._Z8reluCudaPfi:
	.zero		908


//--------------------- .nv.constant0._Z14maxPoolingCudaPfS_iii --------------------------
	.section	.nv.constant0._Z14maxPoolingCudaPfS_iii,"a",@progbits
	.sectionflags	@""
	.align	4
.nv.constant0._Z14maxPoolingCudaPfS_iii:
	.zero		924


//--------------------- .nv.constant0._Z15convolutionCudaPfS_S_S_iiii --------------------------
	.section	.nv.constant0._Z15convolutionCudaPfS_S_S_iiii,"a",@progbits
	.sectionflags	@""
	.align	4
.nv.constant0._Z15convolutionCudaPfS_S_S_iiii:
	.zero		944


//--------------------- SYMBOLS --------------------------

	.type		.nv.reservedSmem.offset0,@object
	.size		.nv.reservedSmem.offset0,0x4
